//
// Generated by NVIDIA NVVM Compiler
//
// Compiler Build ID: CL-36424714
// Cuda compilation tools, release 13.0, V13.0.88
// Based on NVVM 20.0.0
//

.version 9.0
.target sm_100
.address_size 64

	// .globl	_Z17mandelbrot_kernelPhiidddi

.visible .entry _Z17mandelbrot_kernelPhiidddi(
	.param .u64 .ptr .align 1 _Z17mandelbrot_kernelPhiidddi_param_0,
	.param .u32 _Z17mandelbrot_kernelPhiidddi_param_1,
	.param .u32 _Z17mandelbrot_kernelPhiidddi_param_2,
	.param .f64 _Z17mandelbrot_kernelPhiidddi_param_3,
	.param .f64 _Z17mandelbrot_kernelPhiidddi_param_4,
	.param .f64 _Z17mandelbrot_kernelPhiidddi_param_5,
	.param .u32 _Z17mandelbrot_kernelPhiidddi_param_6
)
{
	.reg .pred 	%p<23>;
	.reg .b16 	%rs<3>;
	.reg .b32 	%r<83>;
	.reg .b64 	%rd<5>;
	.reg .b64 	%fd<164>;

	ld.param.u64 	%rd2, [_Z17mandelbrot_kernelPhiidddi_param_0];
	ld.param.u32 	%r26, [_Z17mandelbrot_kernelPhiidddi_param_1];
	ld.param.u32 	%r29, [_Z17mandelbrot_kernelPhiidddi_param_2];
	ld.param.f64 	%fd37, [_Z17mandelbrot_kernelPhiidddi_param_3];
	ld.param.f64 	%fd38, [_Z17mandelbrot_kernelPhiidddi_param_4];
	ld.param.f64 	%fd39, [_Z17mandelbrot_kernelPhiidddi_param_5];
	ld.param.u32 	%r28, [_Z17mandelbrot_kernelPhiidddi_param_6];
	mov.u32 	%r30, %ctaid.x;
	mov.u32 	%r31, %ntid.x;
	mov.u32 	%r32, %tid.x;
	mad.lo.s32 	%r1, %r30, %r31, %r32;
	mov.u32 	%r33, %ctaid.y;
	mov.u32 	%r34, %ntid.y;
	mov.u32 	%r35, %tid.y;
	mad.lo.s32 	%r36, %r33, %r34, %r35;
	setp.ge.s32 	%p1, %r1, %r26;
	setp.ge.s32 	%p2, %r36, %r29;
	or.pred  	%p3, %p1, %p2;
	@%p3 bra 	$L__BB0_32;
	cvt.rn.f64.s32 	%fd41, %r1;
	cvt.rn.f64.s32 	%fd42, %r26;
	mul.f64 	%fd43, %fd42, 0d3FE0000000000000;
	sub.f64 	%fd44, %fd41, %fd43;
	mul.f64 	%fd45, %fd44, %fd39;
	div.rn.f64 	%fd46, %fd45, %fd42;
	add.f64 	%fd1, %fd37, %fd46;
	cvt.rn.f64.u32 	%fd47, %r36;
	cvt.rn.f64.u32 	%fd48, %r29;
	mul.f64 	%fd49, %fd48, 0d3FE0000000000000;
	sub.f64 	%fd50, %fd47, %fd49;
	mul.f64 	%fd51, %fd50, %fd39;
	div.rn.f64 	%fd52, %fd51, %fd42;
	add.f64 	%fd2, %fd38, %fd52;
	setp.lt.s32 	%p4, %r28, 1;
	mov.f64 	%fd155, 0d0000000000000000;
	mov.b32 	%r74, 0;
	@%p4 bra 	$L__BB0_4;
	mov.b32 	%r74, 0;
	mov.f64 	%fd150, 0d0000000000000000;
	mov.f64 	%fd151, %fd150;
	mov.f64 	%fd152, %fd150;
	mov.f64 	%fd153, %fd150;
$L__BB0_3:
	sub.f64 	%fd54, %fd151, %fd150;
	add.f64 	%fd7, %fd1, %fd54;
	add.f64 	%fd55, %fd153, %fd153;
	fma.rn.f64 	%fd152, %fd55, %fd152, %fd2;
	add.s32 	%r74, %r74, 1;
	mul.f64 	%fd151, %fd7, %fd7;
	mul.f64 	%fd150, %fd152, %fd152;
	add.f64 	%fd155, %fd151, %fd150;
	setp.le.f64 	%p5, %fd155, 0d4010000000000000;
	setp.lt.s32 	%p6, %r74, %r28;
	and.pred  	%p7, %p5, %p6;
	mov.f64 	%fd153, %fd7;
	@%p7 bra 	$L__BB0_3;
$L__BB0_4:
	mad.lo.s32 	%r39, %r26, %r36, %r1;
	shl.b32 	%r40, %r39, 2;
	cvt.s64.s32 	%rd3, %r40;
	cvta.to.global.u64 	%rd4, %rd2;
	add.s64 	%rd1, %rd4, %rd3;
	setp.ne.s32 	%p8, %r74, %r28;
	@%p8 bra 	$L__BB0_6;
	mov.b16 	%rs1, 0;
	st.global.u8 	[%rd1+2], %rs1;
	st.global.u8 	[%rd1+1], %rs1;
	st.global.u8 	[%rd1], %rs1;
	bra.uni 	$L__BB0_31;
$L__BB0_6:
	{
	.reg .b32 %temp; 
	mov.b64 	{%temp, %r75}, %fd155;
	}
	{
	.reg .b32 %temp; 
	mov.b64 	{%r76, %temp}, %fd155;
	}
	setp.gt.s32 	%p9, %r75, 1048575;
	mov.b32 	%r77, -1023;
	@%p9 bra 	$L__BB0_8;
	mul.f64 	%fd155, %fd155, 0d4350000000000000;
	{
	.reg .b32 %temp; 
	mov.b64 	{%temp, %r75}, %fd155;
	}
	{
	.reg .b32 %temp; 
	mov.b64 	{%r76, %temp}, %fd155;
	}
	mov.b32 	%r77, -1077;
$L__BB0_8:
	add.s32 	%r43, %r75, -1;
	setp.gt.u32 	%p10, %r43, 2146435070;
	@%p10 bra 	$L__BB0_12;
	shr.u32 	%r46, %r75, 20;
	add.s32 	%r78, %r77, %r46;
	and.b32  	%r47, %r75, 1048575;
	or.b32  	%r48, %r47, 1072693248;
	mov.b64 	%fd156, {%r76, %r48};
	setp.lt.u32 	%p12, %r48, 1073127583;
	@%p12 bra 	$L__BB0_11;
	{
	.reg .b32 %temp; 
	mov.b64 	{%r49, %temp}, %fd156;
	}
	{
	.reg .b32 %temp; 
	mov.b64 	{%temp, %r50}, %fd156;
	}
	add.s32 	%r51, %r50, -1048576;
	mov.b64 	%fd156, {%r49, %r51};
	add.s32 	%r78, %r78, 1;
$L__BB0_11:
	add.f64 	%fd57, %fd156, 0dBFF0000000000000;
	add.f64 	%fd58, %fd156, 0d3FF0000000000000;
	rcp.approx.ftz.f64 	%fd59, %fd58;
	neg.f64 	%fd60, %fd58;
	fma.rn.f64 	%fd61, %fd60, %fd59, 0d3FF0000000000000;
	fma.rn.f64 	%fd62, %fd61, %fd61, %fd61;
	fma.rn.f64 	%fd63, %fd62, %fd59, %fd59;
	mul.f64 	%fd64, %fd57, %fd63;
	fma.rn.f64 	%fd65, %fd57, %fd63, %fd64;
	mul.f64 	%fd66, %fd65, %fd65;
	fma.rn.f64 	%fd67, %fd66, 0d3EB1380B3AE80F1E, 0d3ED0EE258B7A8B04;
	fma.rn.f64 	%fd68, %fd67, %fd66, 0d3EF3B2669F02676F;
	fma.rn.f64 	%fd69, %fd68, %fd66, 0d3F1745CBA9AB0956;
	fma.rn.f64 	%fd70, %fd69, %fd66, 0d3F3C71C72D1B5154;
	fma.rn.f64 	%fd71, %fd70, %fd66, 0d3F624924923BE72D;
	fma.rn.f64 	%fd72, %fd71, %fd66, 0d3F8999999999A3C4;
	fma.rn.f64 	%fd73, %fd72, %fd66, 0d3FB5555555555554;
	sub.f64 	%fd74, %fd57, %fd65;
	add.f64 	%fd75, %fd74, %fd74;
	neg.f64 	%fd76, %fd65;
	fma.rn.f64 	%fd77, %fd76, %fd57, %fd75;
	mul.f64 	%fd78, %fd63, %fd77;
	mul.f64 	%fd79, %fd66, %fd73;
	fma.rn.f64 	%fd80, %fd79, %fd65, %fd78;
	xor.b32  	%r52, %r78, -2147483648;
	mov.b32 	%r53, 1127219200;
	mov.b64 	%fd81, {%r52, %r53};
	mov.b32 	%r54, -2147483648;
	mov.b64 	%fd82, {%r54, %r53};
	sub.f64 	%fd83, %fd81, %fd82;
	fma.rn.f64 	%fd84, %fd83, 0d3FE62E42FEFA39EF, %fd65;
	fma.rn.f64 	%fd85, %fd83, 0dBFE62E42FEFA39EF, %fd84;
	sub.f64 	%fd86, %fd85, %fd65;
	sub.f64 	%fd87, %fd80, %fd86;
	fma.rn.f64 	%fd88, %fd83, 0d3C7ABC9E3B39803F, %fd87;
	add.f64 	%fd157, %fd84, %fd88;
	bra.uni 	$L__BB0_13;
$L__BB0_12:
	fma.rn.f64 	%fd56, %fd155, 0d7FF0000000000000, 0d7FF0000000000000;
	{
	.reg .b32 %temp; 
	mov.b64 	{%temp, %r44}, %fd155;
	}
	and.b32  	%r45, %r44, 2147483647;
	setp.eq.s32 	%p11, %r45, 0;
	selp.f64 	%fd157, 0dFFF0000000000000, %fd56, %p11;
$L__BB0_13:
	mul.f64 	%fd89, %fd157, 0d3C7777D0FFDA0D24;
	fma.rn.f64 	%fd158, %fd157, 0d3FF71547652B82FE, %fd89;
	{
	.reg .b32 %temp; 
	mov.b64 	{%temp, %r79}, %fd158;
	}
	{
	.reg .b32 %temp; 
	mov.b64 	{%r80, %temp}, %fd158;
	}
	setp.gt.s32 	%p13, %r79, 1048575;
	mov.b32 	%r81, -1023;
	@%p13 bra 	$L__BB0_15;
	mul.f64 	%fd158, %fd158, 0d4350000000000000;
	{
	.reg .b32 %temp; 
	mov.b64 	{%temp, %r79}, %fd158;
	}
	{
	.reg .b32 %temp; 
	mov.b64 	{%r80, %temp}, %fd158;
	}
	mov.b32 	%r81, -1077;
$L__BB0_15:
	add.s32 	%r57, %r79, -1;
	setp.gt.u32 	%p14, %r57, 2146435070;
	@%p14 bra 	$L__BB0_19;
	shr.u32 	%r60, %r79, 20;
	add.s32 	%r82, %r81, %r60;
	and.b32  	%r61, %r79, 1048575;
	or.b32  	%r62, %r61, 1072693248;
	mov.b64 	%fd159, {%r80, %r62};
	setp.lt.u32 	%p16, %r62, 1073127583;
	@%p16 bra 	$L__BB0_18;
	{
	.reg .b32 %temp; 
	mov.b64 	{%r63, %temp}, %fd159;
	}
	{
	.reg .b32 %temp; 
	mov.b64 	{%temp, %r64}, %fd159;
	}
	add.s32 	%r65, %r64, -1048576;
	mov.b64 	%fd159, {%r63, %r65};
	add.s32 	%r82, %r82, 1;
$L__BB0_18:
	add.f64 	%fd91, %fd159, 0dBFF0000000000000;
	add.f64 	%fd92, %fd159, 0d3FF0000000000000;
	rcp.approx.ftz.f64 	%fd93, %fd92;
	neg.f64 	%fd94, %fd92;
	fma.rn.f64 	%fd95, %fd94, %fd93, 0d3FF0000000000000;
	fma.rn.f64 	%fd96, %fd95, %fd95, %fd95;
	fma.rn.f64 	%fd97, %fd96, %fd93, %fd93;
	mul.f64 	%fd98, %fd91, %fd97;
	fma.rn.f64 	%fd99, %fd91, %fd97, %fd98;
	mul.f64 	%fd100, %fd99, %fd99;
	fma.rn.f64 	%fd101, %fd100, 0d3EB1380B3AE80F1E, 0d3ED0EE258B7A8B04;
	fma.rn.f64 	%fd102, %fd101, %fd100, 0d3EF3B2669F02676F;
	fma.rn.f64 	%fd103, %fd102, %fd100, 0d3F1745CBA9AB0956;
	fma.rn.f64 	%fd104, %fd103, %fd100, 0d3F3C71C72D1B5154;
	fma.rn.f64 	%fd105, %fd104, %fd100, 0d3F624924923BE72D;
	fma.rn.f64 	%fd106, %fd105, %fd100, 0d3F8999999999A3C4;
	fma.rn.f64 	%fd107, %fd106, %fd100, 0d3FB5555555555554;
	sub.f64 	%fd108, %fd91, %fd99;
	add.f64 	%fd109, %fd108, %fd108;
	neg.f64 	%fd110, %fd99;
	fma.rn.f64 	%fd111, %fd110, %fd91, %fd109;
	mul.f64 	%fd112, %fd97, %fd111;
	mul.f64 	%fd113, %fd100, %fd107;
	fma.rn.f64 	%fd114, %fd113, %fd99, %fd112;
	xor.b32  	%r66, %r82, -2147483648;
	mov.b32 	%r67, 1127219200;
	mov.b64 	%fd115, {%r66, %r67};
	mov.b32 	%r68, -2147483648;
	mov.b64 	%fd116, {%r68, %r67};
	sub.f64 	%fd117, %fd115, %fd116;
	fma.rn.f64 	%fd118, %fd117, 0d3FE62E42FEFA39EF, %fd99;
	fma.rn.f64 	%fd119, %fd117, 0dBFE62E42FEFA39EF, %fd118;
	sub.f64 	%fd120, %fd119, %fd99;
	sub.f64 	%fd121, %fd114, %fd120;
	fma.rn.f64 	%fd122, %fd117, 0d3C7ABC9E3B39803F, %fd121;
	add.f64 	%fd160, %fd118, %fd122;
	bra.uni 	$L__BB0_20;
$L__BB0_19:
	fma.rn.f64 	%fd90, %fd158, 0d7FF0000000000000, 0d7FF0000000000000;
	{
	.reg .b32 %temp; 
	mov.b64 	{%temp, %r58}, %fd158;
	}
	and.b32  	%r59, %r58, 2147483647;
	setp.eq.s32 	%p15, %r59, 0;
	selp.f64 	%fd160, 0dFFF0000000000000, %fd90, %p15;
$L__BB0_20:
	mul.f64 	%fd125, %fd160, 0d3C7777D0FFDA0D24;
	fma.rn.f64 	%fd126, %fd160, 0d3FF71547652B82FE, %fd125;
	cvt.rn.f64.u32 	%fd127, %r74;
	sub.f64 	%fd128, %fd127, %fd126;
	mul.f64 	%fd129, %fd128, 0d4076800000000000;
	cvt.rn.f64.s32 	%fd130, %r28;
	div.rn.f64 	%fd131, %fd129, %fd130;
	div.rn.f64 	%fd132, %fd131, 0d4076800000000000;
	mul.f64 	%fd133, %fd132, 0d4018000000000000;
	cvt.rmi.f64.f64 	%fd134, %fd133;
	sub.f64 	%fd30, %fd133, %fd134;
	cvt.rzi.s32.f64 	%r69, %fd134;
	mov.f64 	%fd163, 0d0000000000000000;
	mov.f64 	%fd161, 0d3FF0000000000000;
	setp.gt.s32 	%p17, %r69, 1;
	@%p17 bra 	$L__BB0_24;
	setp.eq.s32 	%p21, %r69, 0;
	mov.f64 	%fd162, %fd30;
	@%p21 bra 	$L__BB0_30;
	setp.eq.s32 	%p22, %r69, 1;
	@%p22 bra 	$L__BB0_23;
	bra.uni 	$L__BB0_27;
$L__BB0_23:
	mov.f64 	%fd162, 0d3FF0000000000000;
	sub.f64 	%fd161, %fd162, %fd30;
	bra.uni 	$L__BB0_30;
$L__BB0_24:
	setp.eq.s32 	%p18, %r69, 2;
	mov.f64 	%fd161, 0d0000000000000000;
	@%p18 bra 	$L__BB0_29;
	setp.eq.s32 	%p19, %r69, 3;
	mov.f64 	%fd163, 0d3FF0000000000000;
	@%p19 bra 	$L__BB0_33;
	setp.eq.s32 	%p20, %r69, 4;
	@%p20 bra 	$L__BB0_28;
$L__BB0_27:
	mov.f64 	%fd161, 0d3FF0000000000000;
	sub.f64 	%fd163, %fd161, %fd30;
	mov.f64 	%fd162, 0d0000000000000000;
	bra.uni 	$L__BB0_30;
$L__BB0_28:
	mov.f64 	%fd162, 0d0000000000000000;
	mov.f64 	%fd161, %fd30;
	bra.uni 	$L__BB0_30;
$L__BB0_29:
	mov.f64 	%fd162, 0d3FF0000000000000;
	mov.f64 	%fd163, %fd30;
$L__BB0_30:
	mul.f64 	%fd145, %fd161, 0d406FE00000000000;
	cvt.rzi.u32.f64 	%r70, %fd145;
	st.global.u8 	[%rd1], %r70;
	mul.f64 	%fd146, %fd162, 0d406FE00000000000;
	cvt.rzi.u32.f64 	%r71, %fd146;
	st.global.u8 	[%rd1+1], %r71;
	mul.f64 	%fd147, %fd163, 0d406FE00000000000;
	cvt.rzi.u32.f64 	%r72, %fd147;
	st.global.u8 	[%rd1+2], %r72;
$L__BB0_31:
	mov.b16 	%rs2, 255;
	st.global.u8 	[%rd1+3], %rs2;
$L__BB0_32:
	ret;
$L__BB0_33:
	mov.f64 	%fd138, 0d3FF0000000000000;
	sub.f64 	%fd162, %fd138, %fd30;
	bra.uni 	$L__BB0_30;

}


// ===== COMPILED SASS (sm_100) =====

	.target	sm_100

	.elftype	@"ET_EXEC"


//--------------------- .note.nv.tkinfo           --------------------------
	.section	.note.nv.tkinfo,"",@"SHT_NOTE"
	.sectionflags	@"SHF_NOTE_NV_TKINFO"
	.tkinfo
        /*0018*/ 	.word	0x00000002
        /*0030*/ 	.string	""
        /*0030*/ 	.string	"ptxas"
        /*0030*/ 	.string	"Cuda compilation tools, release 13.0, V13.0.88"
        /*0030*/ 	.string	"Build cuda_13.0.r13.0/compiler.36424714_0"
        /*0030*/ 	.string	"-arch sm_100 -m 64 "



//--------------------- .note.nv.cuinfo           --------------------------
	.section	.note.nv.cuinfo,"",@"SHT_NOTE"
	.sectionflags	@"SHF_NOTE_NV_CUINFO"
        /*0018*/ 	.short	0x0002
        /*001a*/ 	.short	0x0064
        /*001c*/ 	.short	0x0082
	.zero		2


//--------------------- .nv.info                  --------------------------
	.section	.nv.info,"",@"SHT_CUDA_INFO"
	.align	4


	//----- nvinfo : EIATTR_REGCOUNT
	.align		4
        /*0000*/ 	.byte	0x04, 0x2f
        /*0002*/ 	.short	(.L_1 - .L_0)
	.align		4
.L_0:
        /*0004*/ 	.word	index@(_Z17mandelbrot_kernelPhiidddi)
        /*0008*/ 	.word	0x0000001e


	//----- nvinfo : EIATTR_FRAME_SIZE
	.align		4
.L_1:
        /*000c*/ 	.byte	0x04, 0x11
        /*000e*/ 	.short	(.L_3 - .L_2)
	.align		4
.L_2:
        /*0010*/ 	.word	index@($__internal_0_$__cuda_sm20_div_rn_f64_full)
        /*0014*/ 	.word	0x00000000


	//----- nvinfo : EIATTR_FRAME_SIZE
	.align		4
.L_3:
        /*0018*/ 	.byte	0x04, 0x11
        /*001a*/ 	.short	(.L_5 - .L_4)
	.align		4
.L_4:
        /*001c*/ 	.word	index@(_Z17mandelbrot_kernelPhiidddi)
        /*0020*/ 	.word	0x00000000


	//----- nvinfo : EIATTR_MIN_STACK_SIZE
	.align		4
.L_5:
        /*0024*/ 	.byte	0x04, 0x12
        /*0026*/ 	.short	(.L_7 - .L_6)
	.align		4
.L_6:
        /*0028*/ 	.word	index@(_Z17mandelbrot_kernelPhiidddi)
        /*002c*/ 	.word	0x00000000
.L_7:


//--------------------- .nv.compat                --------------------------
	.section	.nv.compat,"",@"SHT_CUDA_COMPAT_INFO"
	.align	4
        /*0000*/ 	.byte	0x02, 0x09, 0x00, 0x00, 0x02, 0x02, 0x01, 0x00, 0x02, 0x05, 0x05, 0x00, 0x03, 0x07, 0x01, 0x01
        /*0010*/ 	.byte	0x02, 0x03, 0x00, 0x00, 0x02, 0x06, 0x01, 0x00, 0x04, 0x0b, 0x08, 0x00, 0x01, 0x00, 0x00, 0x00
        /*0020*/ 	.byte	0x00, 0x00, 0x00, 0x00


//--------------------- .nv.info._Z17mandelbrot_kernelPhiidddi --------------------------
	.section	.nv.info._Z17mandelbrot_kernelPhiidddi,"",@"SHT_CUDA_INFO"
	.sectionflags	@""
	.align	4


	//----- nvinfo : EIATTR_CUDA_API_VERSION
	.align		4
        /*0000*/ 	.byte	0x04, 0x37
        /*0002*/ 	.short	(.L_9 - .L_8)
.L_8:
        /*0004*/ 	.word	0x00000082


	//----- nvinfo : EIATTR_KPARAM_INFO
	.align		4
.L_9:
        /*0008*/ 	.byte	0x04, 0x17
        /*000a*/ 	.short	(.L_11 - .L_10)
.L_10:
        /*000c*/ 	.word	0x00000000
        /*0010*/ 	.short	0x0006
        /*0012*/ 	.short	0x0028
        /*0014*/ 	.byte	0x00, 0xf0, 0x11, 0x00


	//----- nvinfo : EIATTR_KPARAM_INFO
	.align		4
.L_11:
        /*0018*/ 	.byte	0x04, 0x17
        /*001a*/ 	.short	(.L_13 - .L_12)
.L_12:
        /*001c*/ 	.word	0x00000000
        /*0020*/ 	.short	0x0005
        /*0022*/ 	.short	0x0020
        /*0024*/ 	.byte	0x00, 0xf0, 0x21, 0x00


	//----- nvinfo : EIATTR_KPARAM_INFO
	.align		4
.L_13:
        /*0028*/ 	.byte	0x04, 0x17
        /*002a*/ 	.short	(.L_15 - .L_14)
.L_14:
        /*002c*/ 	.word	0x00000000
        /*0030*/ 	.short	0x0004
        /*0032*/ 	.short	0x0018
        /*0034*/ 	.byte	0x00, 0xf0, 0x21, 0x00


	//----- nvinfo : EIATTR_KPARAM_INFO
	.align		4
.L_15:
        /*0038*/ 	.byte	0x04, 0x17
        /*003a*/ 	.short	(.L_17 - .L_16)
.L_16:
        /*003c*/ 	.word	0x00000000
        /*0040*/ 	.short	0x0003
        /*0042*/ 	.short	0x0010
        /*0044*/ 	.byte	0x00, 0xf0, 0x21, 0x00


	//----- nvinfo : EIATTR_KPARAM_INFO
	.align		4
.L_17:
        /*0048*/ 	.byte	0x04, 0x17
        /*004a*/ 	.short	(.L_19 - .L_18)
.L_18:
        /*004c*/ 	.word	0x00000000
        /*0050*/ 	.short	0x0002
        /*0052*/ 	.short	0x000c
        /*0054*/ 	.byte	0x00, 0xf0, 0x11, 0x00


	//----- nvinfo : EIATTR_KPARAM_INFO
	.align		4
.L_19:
        /*0058*/ 	.byte	0x04, 0x17
        /*005a*/ 	.short	(.L_21 - .L_20)
.L_20:
        /*005c*/ 	.word	0x00000000
        /*0060*/ 	.short	0x0001
        /*0062*/ 	.short	0x0008
        /*0064*/ 	.byte	0x00, 0xf0, 0x11, 0x00


	//----- nvinfo : EIATTR_KPARAM_INFO
	.align		4
.L_21:
        /*0068*/ 	.byte	0x04, 0x17
        /*006a*/ 	.short	(.L_23 - .L_22)
.L_22:
        /*006c*/ 	.word	0x00000000
        /*0070*/ 	.short	0x0000
        /*0072*/ 	.short	0x0000
        /*0074*/ 	.byte	0x00, 0xf5, 0x21, 0x00


	//----- nvinfo : EIATTR_SPARSE_MMA_MASK
	.align		4
.L_23:
        /*0078*/ 	.byte	0x03, 0x50
        /*007a*/ 	.short	0x0000


	//----- nvinfo : EIATTR_MAXREG_COUNT
	.align		4
        /*007c*/ 	.byte	0x03, 0x1b
        /*007e*/ 	.short	0x00ff


	//----- nvinfo : EIATTR_MERCURY_ISA_VERSION
	.align		4
        /*0080*/ 	.byte	0x03, 0x5f
        /*0082*/ 	.short	0x0101


	//----- nvinfo : EIATTR_VRC_CTA_INIT_COUNT
	.align		4
        /*0084*/ 	.byte	0x02, 0x4a
	.zero		1
	.zero		1


	//----- nvinfo : EIATTR_EXIT_INSTR_OFFSETS
	.align		4
        /*0088*/ 	.byte	0x04, 0x1c
        /*008a*/ 	.short	(.L_25 - .L_24)


	//   ....[0]....
.L_24:
        /*008c*/ 	.word	0x000000c0


	//   ....[1]....
        /*0090*/ 	.word	0x00001890


	//----- nvinfo : EIATTR_CRS_STACK_SIZE
	.align		4
.L_25:
        /*0094*/ 	.byte	0x04, 0x1e
        /*0096*/ 	.short	(.L_27 - .L_26)
.L_26:
        /*0098*/ 	.word	0x00000000


	//----- nvinfo : EIATTR_CBANK_PARAM_SIZE
	.align		4
.L_27:
        /*009c*/ 	.byte	0x03, 0x19
        /*009e*/ 	.short	0x002c


	//----- nvinfo : EIATTR_PARAM_CBANK
	.align		4
        /*00a0*/ 	.byte	0x04, 0x0a
        /*00a2*/ 	.short	(.L_29 - .L_28)
	.align		4
.L_28:
        /*00a4*/ 	.word	index@(.nv.constant0._Z17mandelbrot_kernelPhiidddi)
        /*00a8*/ 	.short	0x0380
        /*00aa*/ 	.short	0x002c


	//----- nvinfo : EIATTR_SW_WAR
	.align		4
.L_29:
        /*00ac*/ 	.byte	0x04, 0x36
        /*00ae*/ 	.short	(.L_31 - .L_30)
.L_30:
        /*00b0*/ 	.word	0x00000008
.L_31:


//--------------------- .nv.callgraph             --------------------------
	.section	.nv.callgraph,"",@"SHT_CUDA_CALLGRAPH"
	.align	4
	.sectionentsize	8
	.align		4
        /*0000*/ 	.word	0x00000000
	.align		4
        /*0004*/ 	.word	0xffffffff
	.align		4
        /*0008*/ 	.word	0x00000000
	.align		4
        /*000c*/ 	.word	0xfffffffe
	.align		4
        /*0010*/ 	.word	0x00000000
	.align		4
        /*0014*/ 	.word	0xfffffffd
	.align		4
        /*0018*/ 	.word	0x00000000
	.align		4
        /*001c*/ 	.word	0xfffffffc


//--------------------- .text._Z17mandelbrot_kernelPhiidddi --------------------------
	.section	.text._Z17mandelbrot_kernelPhiidddi,"ax",@progbits
	.align	128
        .global         _Z17mandelbrot_kernelPhiidddi
        .type           _Z17mandelbrot_kernelPhiidddi,@function
        .size           _Z17mandelbrot_kernelPhiidddi,(.L_x_30 - _Z17mandelbrot_kernelPhiidddi)
        .other          _Z17mandelbrot_kernelPhiidddi,@"STO_CUDA_ENTRY STV_DEFAULT"
_Z17mandelbrot_kernelPhiidddi:
.text._Z17mandelbrot_kernelPhiidddi:
[----:B------:R-:W-:Y:S01]  /*0000*/  LDC R1, c[0x0][0x37c] ;  /* 0x0000df00ff017b82 */ /* 0x000fe20000000800 */
[----:B------:R-:W0:Y:S07]  /*0010*/  S2R R0, SR_TID.Y ;  /* 0x0000000000007919 */ /* 0x000e2e0000002200 */
[----:B------:R-:W1:Y:S01]  /*0020*/  LDC R22, c[0x0][0x360] ;  /* 0x0000d800ff167b82 */ /* 0x000e620000000800 */
[----:B------:R-:W2:Y:S01]  /*0030*/  LDCU.64 UR6, c[0x0][0x388] ;  /* 0x00007100ff0677ac */ /* 0x000ea20008000a00 */
[----:B------:R-:W1:Y:S06]  /*0040*/  S2R R3, SR_TID.X ;  /* 0x0000000000037919 */ /* 0x000e6c0000002100 */
[----:B------:R-:W0:Y:S08]  /*0050*/  S2UR UR5, SR_CTAID.Y ;  /* 0x00000000000579c3 */ /* 0x000e300000002600 */
[----:B------:R-:W0:Y:S08]  /*0060*/  LDC R21, c[0x0][0x364] ;  /* 0x0000d900ff157b82 */ /* 0x000e300000000800 */
[----:B------:R-:W1:Y:S01]  /*0070*/  S2UR UR4, SR_CTAID.X ;  /* 0x00000000000479c3 */ /* 0x000e620000002500 */
[----:B0-----:R-:W-:-:S05]  /*0080*/  IMAD R21, R21, UR5, R0 ;  /* 0x0000000515157c24 */ /* 0x001fca000f8e0200 */
[----:B--2---:R-:W-:Y:S01]  /*0090*/  ISETP.GE.AND P0, PT, R21, UR7, PT ;  /* 0x0000000715007c0c */ /* 0x004fe2000bf06270 */
[----:B-1----:R-:W-:-:S05]  /*00a0*/  IMAD R22, R22, UR4, R3 ;  /* 0x0000000416167c24 */ /* 0x002fca000f8e0203 */
[----:B------:R-:W-:-:S13]  /*00b0*/  ISETP.GE.OR P0, PT, R22, UR6, P0 ;  /* 0x0000000616007c0c */ /* 0x000fda0008706670 */
[----:B------:R-:W-:Y:S05]  /*00c0*/  @P0 EXIT ;  /* 0x000000000000094d */ /* 0x000fea0003800000 */
[----:B------:R-:W0:Y:S01]  /*00d0*/  I2F.F64 R10, UR6 ;  /* 0x00000006000a7d12 */ /* 0x000e220008201c00 */
[----:B------:R-:W-:Y:S01]  /*00e0*/  IMAD.MOV.U32 R4, RZ, RZ, 0x1 ;  /* 0x00000001ff047424 */ /* 0x000fe200078e00ff */
[----:B------:R-:W1:Y:S01]  /*00f0*/  LDCU.64 UR4, c[0x0][0x3a0] ;  /* 0x00007400ff0477ac */ /* 0x000e620008000a00 */
[----:B------:R-:W-:Y:S05]  /*0100*/  BSSY.RECONVERGENT B0, `(.L_x_0) ;  /* 0x0000017000007945 */ /* 0x000fea0003800200 */
[----:B------:R-:W2:Y:S08]  /*0110*/  I2F.F64 R2, R22 ;  /* 0x0000001600027312 */ /* 0x000eb00000201c00 */
[----:B0-----:R-:W0:Y:S01]  /*0120*/  MUFU.RCP64H R5, R11 ;  /* 0x0000000b00057308 */ /* 0x001e220000001800 */
[----:B--2---:R-:W-:-:S08]  /*0130*/  DFMA R2, R10, -0.5, R2 ;  /* 0xbfe000000a02782b */ /* 0x004fd00000000002 */
[----:B-1----:R-:W-:Y:S02]  /*0140*/  DMUL R2, R2, UR4 ;  /* 0x0000000402027c28 */ /* 0x002fe40008000000 */
[----:B0-----:R-:W-:-:S08]  /*0150*/  DFMA R6, -R10, R4, 1 ;  /* 0x3ff000000a06742b */ /* 0x001fd00000000104 */
[----:B------:R-:W-:Y:S01]  /*0160*/  DFMA R6, R6, R6, R6 ;  /* 0x000000060606722b */ /* 0x000fe20000000006 */
[----:B------:R-:W-:-:S07]  /*0170*/  FSETP.GEU.AND P1, PT, |R3|, 6.5827683646048100446e-37, PT ;  /* 0x036000000300780b */ /* 0x000fce0003f2e200 */
[----:B------:R-:W-:-:S08]  /*0180*/  DFMA R6, R4, R6, R4 ;  /* 0x000000060406722b */ /* 0x000fd00000000004 */
[----:B------:R-:W-:-:S08]  /*0190*/  DFMA R4, -R10, R6, 1 ;  /* 0x3ff000000a04742b */ /* 0x000fd00000000106 */
[----:B------:R-:W-:-:S08]  /*01a0*/  DFMA R4, R6, R4, R6 ;  /* 0x000000040604722b */ /* 0x000fd00000000006 */
[----:B------:R-:W-:-:S08]  /*01b0*/  DMUL R8, R2, R4 ;  /* 0x0000000402087228 */ /* 0x000fd00000000000 */
[----:B------:R-:W-:-:S08]  /*01c0*/  DFMA R6, -R10, R8, R2 ;  /* 0x000000080a06722b */ /* 0x000fd00000000102 */
[----:B------:R-:W-:-:S10]  /*01d0*/  DFMA R8, R4, R6, R8 ;  /* 0x000000060408722b */ /* 0x000fd40000000008 */
[----:B------:R-:W-:-:S05]  /*01e0*/  FFMA R0, RZ, R11, R9 ;  /* 0x0000000bff007223 */ /* 0x000fca0000000009 */
[----:B------:R-:W-:-:S13]  /*01f0*/  FSETP.GT.AND P0, PT, |R0|, 1.469367938527859385e-39, PT ;  /* 0x001000000000780b */ /* 0x000fda0003f04200 */
[----:B------:R-:W-:Y:S05]  /*0200*/  @P0 BRA P1, `(.L_x_1) ;  /* 0x0000000000180947 */ /* 0x000fea0000800000 */
[----:B------:R-:W-:Y:S01]  /*0210*/  IMAD.MOV.U32 R4, RZ, RZ, R10 ;  /* 0x000000ffff047224 */ /* 0x000fe200078e000a */
[----:B------:R-:W-:Y:S01]  /*0220*/  MOV R20, 0x250 ;  /* 0x0000025000147802 */ /* 0x000fe20000000f00 */
[----:B------:R-:W-:-:S07]  /*0230*/  IMAD.MOV.U32 R5, RZ, RZ, R11 ;  /* 0x000000ffff057224 */ /* 0x000fce00078e000b */
[----:B------:R-:W-:Y:S05]  /*0240*/  CALL.REL.NOINC `($__internal_0_$__cuda_sm20_div_rn_f64_full) ;  /* 0x0000001400947944 */ /* 0x000fea0003c00000 */
[----:B------:R-:W-:Y:S02]  /*0250*/  IMAD.MOV.U32 R8, RZ, RZ, R4 ;  /* 0x000000ffff087224 */ /* 0x000fe400078e0004 */
[----:B------:R-:W-:-:S07]  /*0260*/  IMAD.MOV.U32 R9, RZ, RZ, R5 ;  /* 0x000000ffff097224 */ /* 0x000fce00078e0005 */
.L_x_1:
[----:B------:R-:W-:Y:S05]  /*0270*/  BSYNC.RECONVERGENT B0 ;  /* 0x0000000000007941 */ /* 0x000fea0003800200 */
.L_x_0:
[----:B------:R-:W0:Y:S01]  /*0280*/  MUFU.RCP64H R7, R11 ;  /* 0x0000000b00077308 */ /* 0x000e220000001800 */
[----:B------:R-:W1:Y:S01]  /*0290*/  LDCU UR4, c[0x0][0x38c] ;  /* 0x00007180ff0477ac */ /* 0x000e620008000800 */
[----:B------:R-:W-:Y:S01]  /*02a0*/  IMAD.MOV.U32 R6, RZ, RZ, 0x1 ;  /* 0x00000001ff067424 */ /* 0x000fe200078e00ff */
[----:B------:R-:W-:Y:S05]  /*02b0*/  BSSY.RECONVERGENT B0, `(.L_x_2) ;  /* 0x000001c000007945 */ /* 0x000fea0003800200 */
[----:B------:R-:W-:Y:S01]  /*02c0*/  I2F.F64.U32 R2, R21 ;  /* 0x0000001500027312 */ /* 0x000fe20000201800 */
[----:B0-----:R-:W-:-:S07]  /*02d0*/  DFMA R12, -R10, R6, 1 ;  /* 0x3ff000000a0c742b */ /* 0x001fce0000000106 */
[----:B-1----:R-:W0:Y:S01]  /*02e0*/  I2F.F64.U32 R4, UR4 ;  /* 0x0000000400047d12 */ /* 0x002e220008201800 */
[----:B------:R-:W1:Y:S01]  /*02f0*/  LDCU.64 UR4, c[0x0][0x3a0] ;  /* 0x00007400ff0477ac */ /* 0x000e620008000a00 */
[----:B------:R-:W-:-:S08]  /*0300*/  DFMA R12, R12, R12, R12 ;  /* 0x0000000c0c0c722b */ /* 0x000fd0000000000c */
[----:B------:R-:W-:Y:S02]  /*0310*/  DFMA R12, R6, R12, R6 ;  /* 0x0000000c060c722b */ /* 0x000fe40000000006 */
[----:B0-----:R-:W-:-:S06]  /*0320*/  DFMA R2, R4, -0.5, R2 ;  /* 0xbfe000000402782b */ /* 0x001fcc0000000002 */
[----:B------:R-:W-:Y:S02]  /*0330*/  DFMA R6, -R10, R12, 1 ;  /* 0x3ff000000a06742b */ /* 0x000fe4000000010c */
[----:B-1----:R-:W-:Y:S01]  /*0340*/  DMUL R4, R2, UR4 ;  /* 0x0000000402047c28 */ /* 0x002fe20008000000 */
[----:B------:R-:W0:Y:S05]  /*0350*/  LDCU.64 UR4, c[0x0][0x390] ;  /* 0x00007200ff0477ac */ /* 0x000e2a0008000a00 */
[----:B------:R-:W-:-:S04]  /*0360*/  DFMA R12, R12, R6, R12 ;  /* 0x000000060c0c722b */ /* 0x000fc8000000000c */
[----:B------:R-:W-:-:S04]  /*0370*/  FSETP.GEU.AND P1, PT, |R5|, 6.5827683646048100446e-37, PT ;  /* 0x036000000500780b */ /* 0x000fc80003f2e200 */
[----:B------:R-:W-:Y:S02]  /*0380*/  DMUL R2, R12, R4 ;  /* 0x000000040c027228 */ /* 0x000fe40000000000 */
[----:B0-----:R-:W-:-:S06]  /*0390*/  DADD R8, R8, UR4 ;  /* 0x0000000408087e29 */ /* 0x001fcc0008000000 */
[----:B------:R-:W-:-:S08]  /*03a0*/  DFMA R6, -R10, R2, R4 ;  /* 0x000000020a06722b */ /* 0x000fd00000000104 */
[----:B------:R-:W-:-:S10]  /*03b0*/  DFMA R2, R12, R6, R2 ;  /* 0x000000060c02722b */ /* 0x000fd40000000002 */
[----:B------:R-:W-:-:S05]  /*03c0*/  FFMA R0, RZ, R11, R3 ;  /* 0x0000000bff007223 */ /* 0x000fca0000000003 */
[----:B------:R-:W-:-:S13]  /*03d0*/  FSETP.GT.AND P0, PT, |R0|, 1.469367938527859385e-39, PT ;  /* 0x001000000000780b */ /* 0x000fda0003f04200 */
[----:B------:R-:W-:Y:S05]  /*03e0*/  @P0 BRA P1, `(.L_x_3) ;  /* 0x0000000000200947 */ /* 0x000fea0000800000 */
[----:B------:R-:W-:Y:S01]  /*03f0*/  IMAD.MOV.U32 R2, RZ, RZ, R4 ;  /* 0x000000ffff027224 */ /* 0x000fe200078e0004 */
[----:B------:R-:W-:Y:S01]  /*0400*/  MOV R4, R10 ;  /* 0x0000000a00047202 */ /* 0x000fe20000000f00 */
[----:B------:R-:W-:Y:S01]  /*0410*/  IMAD.MOV.U32 R3, RZ, RZ, R5 ;  /* 0x000000ffff037224 */ /* 0x000fe200078e0005 */
[----:B------:R-:W-:Y:S01]  /*0420*/  MOV R20, 0x450 ;  /* 0x0000045000147802 */ /* 0x000fe20000000f00 */
[----:B------:R-:W-:-:S07]  /*0430*/  IMAD.MOV.U32 R5, RZ, RZ, R11 ;  /* 0x000000ffff057224 */ /* 0x000fce00078e000b */
[----:B------:R-:W-:Y:S05]  /*0440*/  CALL.REL.NOINC `($__internal_0_$__cuda_sm20_div_rn_f64_full) ;  /* 0x0000001400147944 */ /* 0x000fea0003c00000 */
[----:B------:R-:W-:Y:S02]  /*0450*/  IMAD.MOV.U32 R2, RZ, RZ, R4 ;  /* 0x000000ffff027224 */ /* 0x000fe400078e0004 */
[----:B------:R-:W-:-:S07]  /*0460*/  IMAD.MOV.U32 R3, RZ, RZ, R5 ;  /* 0x000000ffff037224 */ /* 0x000fce00078e0005 */
.L_x_3:
[----:B------:R-:W-:Y:S05]  /*0470*/  BSYNC.RECONVERGENT B0 ;  /* 0x0000000000007941 */ /* 0x000fea0003800200 */
.L_x_2:
[----:B------:R-:W0:Y:S01]  /*0480*/  LDCU UR6, c[0x0][0x3a8] ;  /* 0x00007500ff0677ac */ /* 0x000e220008000800 */
[----:B------:R-:W-:Y:S01]  /*0490*/  IMAD.MOV.U32 R0, RZ, RZ, RZ ;  /* 0x000000ffff007224 */ /* 0x000fe200078e00ff */
[----:B------:R-:W-:Y:S01]  /*04a0*/  CS2R R4, SRZ ;  /* 0x0000000000047805 */ /* 0x000fe2000001ff00 */
[----:B------:R-:W1:Y:S01]  /*04b0*/  LDCU.64 UR4, c[0x0][0x398] ;  /* 0x00007300ff0477ac */ /* 0x000e620008000a00 */
[----:B0-----:R-:W-:Y:S01]  /*04c0*/  UISETP.GE.AND UP0, UPT, UR6, 0x1, UPT ;  /* 0x000000010600788c */ /* 0x001fe2000bf06270 */
[----:B-1----:R-:W-:-:S08]  /*04d0*/  DADD R14, R2, UR4 ;  /* 0x00000004020e7e29 */ /* 0x002fd00008000000 */
[----:B------:R-:W-:Y:S05]  /*04e0*/  BRA.U !UP0, `(.L_x_4) ;  /* 0x0000000108487547 */ /* 0x000fea000b800000 */
[----:B------:R-:W-:Y:S01]  /*04f0*/  BSSY.RECONVERGENT B0, `(.L_x_4) ;  /* 0x0000011000007945 */ /* 0x000fe20003800200 */
[----:B------:R-:W-:Y:S01]  /*0500*/  IMAD.MOV.U32 R0, RZ, RZ, RZ ;  /* 0x000000ffff007224 */ /* 0x000fe200078e00ff */
[----:B------:R-:W-:Y:S02]  /*0510*/  CS2R R2, SRZ ;  /* 0x0000000000027805 */ /* 0x000fe4000001ff00 */
[----:B------:R-:W-:Y:S02]  /*0520*/  CS2R R6, SRZ ;  /* 0x0000000000067805 */ /* 0x000fe4000001ff00 */
[----:B------:R-:W-:Y:S02]  /*0530*/  CS2R R10, SRZ ;  /* 0x00000000000a7805 */ /* 0x000fe4000001ff00 */
[----:B------:R-:W-:-:S07]  /*0540*/  CS2R R12, SRZ ;  /* 0x00000000000c7805 */ /* 0x000fce000001ff00 */
.L_x_5:
[----:B------:R-:W-:Y:S01]  /*0550*/  DADD R2, R6, -R2 ;  /* 0x0000000006027229 */ /* 0x000fe20000000802 */
[----:B------:R-:W-:Y:S01]  /*0560*/  VIADD R0, R0, 0x1 ;  /* 0x0000000100007836 */ /* 0x000fe20000000000 */
[----:B------:R-:W-:-:S04]  /*0570*/  DADD R4, R12, R12 ;  /* 0x000000000c047229 */ /* 0x000fc8000000000c */
[----:B------:R-:W-:Y:S02]  /*0580*/  ISETP.GE.AND P0, PT, R0, UR6, PT ;  /* 0x0000000600007c0c */ /* 0x000fe4000bf06270 */
[----:B------:R-:W-:Y:S02]  /*0590*/  DADD R12, R8, R2 ;  /* 0x00000000080c7229 */ /* 0x000fe40000000002 */
[----:B------:R-:W-:-:S06]  /*05a0*/  DFMA R10, R4, R10, R14 ;  /* 0x0000000a040a722b */ /* 0x000fcc000000000e */
[----:B------:R-:W-:Y:S02]  /*05b0*/  DMUL R6, R12, R12 ;  /* 0x0000000c0c067228 */ /* 0x000fe40000000000 */
[----:B------:R-:W-:-:S08]  /*05c0*/  DMUL R2, R10, R10 ;  /* 0x0000000a0a027228 */ /* 0x000fd00000000000 */
[----:B------:R-:W-:-:S08]  /*05d0*/  DADD R4, R6, R2 ;  /* 0x0000000006047229 */ /* 0x000fd00000000002 */
[----:B------:R-:W-:-:S14]  /*05e0*/  DSETP.LE.AND P1, PT, R4, 4, PT ;  /* 0x401000000400742a */ /* 0x000fdc0003f23000 */
[----:B------:R-:W-:Y:S05]  /*05f0*/  @!P0 BRA P1, `(.L_x_5) ;  /* 0xfffffffc00d48947 */ /* 0x000fea000083ffff */
[----:B------:R-:W-:Y:S05]  /*0600*/  BSYNC.RECONVERGENT B0 ;  /* 0x0000000000007941 */ /* 0x000fea0003800200 */
.L_x_4:
[----:B------:R-:W0:Y:S01]  /*0610*/  LDCU UR4, c[0x0][0x388] ;  /* 0x00007100ff0477ac */ /* 0x000e220008000800 */
[----:B------:R-:W-:Y:S01]  /*0620*/  ISETP.NE.AND P0, PT, R0, UR6, PT ;  /* 0x0000000600007c0c */ /* 0x000fe2000bf05270 */
[----:B------:R-:W-:Y:S01]  /*0630*/  BSSY.RECONVERGENT B0, `(.L_x_6) ;  /* 0x0000123000007945 */ /* 0x000fe20003800200 */
[----:B------:R-:W1:Y:S01]  /*0640*/  LDCU.64 UR8, c[0x0][0x380] ;  /* 0x00007000ff0877ac */ /* 0x000e620008000a00 */
[----:B0-----:R-:W-:Y:S01]  /*0650*/  IMAD R21, R21, UR4, R22 ;  /* 0x0000000415157c24 */ /* 0x001fe2000f8e0216 */
[----:B------:R-:W0:Y:S03]  /*0660*/  LDCU.64 UR4, c[0x0][0x358] ;  /* 0x00006b00ff0477ac */ /* 0x000e260008000a00 */
[----:B------:R-:W-:-:S05]  /*0670*/  IMAD.SHL.U32 R21, R21, 0x4, RZ ;  /* 0x0000000415157824 */ /* 0x000fca00078e00ff */
[----:B-1----:R-:W-:-:S04]  /*0680*/  IADD3 R8, P1, PT, R21, UR8, RZ ;  /* 0x0000000815087c10 */ /* 0x002fc8000ff3e0ff */
[----:B------:R-:W-:-:S05]  /*0690*/  LEA.HI.X.SX32 R9, R21, UR9, 0x1, P1 ;  /* 0x0000000915097c11 */ /* 0x000fca00088f0eff */
[----:B0-----:R0:W-:Y:S04]  /*06a0*/  @!P0 STG.E.U8 desc[UR4][R8.64+0x2], RZ ;  /* 0x000002ff08008986 */ /* 0x0011e8000c101104 */
[----:B------:R0:W-:Y:S04]  /*06b0*/  @!P0 STG.E.U8 desc[UR4][R8.64+0x1], RZ ;  /* 0x000001ff08008986 */ /* 0x0001e8000c101104 */
[----:B------:R0:W-:Y:S01]  /*06c0*/  @!P0 STG.E.U8 desc[UR4][R8.64], RZ ;  /* 0x000000ff08008986 */ /* 0x0001e2000c101104 */
[----:B------:R-:W-:Y:S05]  /*06d0*/  @!P0 BRA `(.L_x_7) ;  /* 0x0000001000608947 */ /* 0x000fea0003800000 */
[----:B------:R-:W-:Y:S01]  /*06e0*/  ISETP.GT.AND P0, PT, R5, 0xfffff, PT ;  /* 0x000fffff0500780c */ /* 0x000fe20003f04270 */
[----:B------:R-:W-:Y:S01]  /*06f0*/  IMAD.MOV.U32 R6, RZ, RZ, R4 ;  /* 0x000000ffff067224 */ /* 0x000fe200078e0004 */
[----:B------:R-:W-:Y:S01]  /*0700*/  MOV R3, R5 ;  /* 0x0000000500037202 */ /* 0x000fe20000000f00 */
[----:B------:R-:W-:Y:S10]  /*0710*/  BSSY.RECONVERGENT B1, `(.L_x_8) ;  /* 0x0000050000017945 */ /* 0x000ff40003800200 */
[----:B------:R-:W-:-:S10]  /*0720*/  @!P0 DMUL R4, R4, 1.80143985094819840000e+16 ;  /* 0x4350000004048828 */ /* 0x000fd40000000000 */
[----:B------:R-:W-:Y:S02]  /*0730*/  @!P0 IMAD.MOV.U32 R3, RZ, RZ, R5 ;  /* 0x000000ffff038224 */ /* 0x000fe400078e0005 */
[----:B------:R-:W-:Y:S02]  /*0740*/  @!P0 IMAD.MOV.U32 R6, RZ, RZ, R4 ;  /* 0x000000ffff068224 */ /* 0x000fe400078e0004 */
[----:B------:R-:W-:-:S05]  /*0750*/  VIADD R2, R3, 0xffffffff ;  /* 0xffffffff03027836 */ /* 0x000fca0000000000 */
[----:B------:R-:W-:Y:S01]  /*0760*/  ISETP.GT.U32.AND P1, PT, R2, 0x7feffffe, PT ;  /* 0x7feffffe0200780c */ /* 0x000fe20003f24070 */
[----:B------:R-:W-:Y:S02]  /*0770*/  IMAD.MOV.U32 R2, RZ, RZ, -0x3ff ;  /* 0xfffffc01ff027424 */ /* 0x000fe400078e00ff */
[----:B------:R-:W-:-:S10]  /*0780*/  @!P0 IMAD.MOV.U32 R2, RZ, RZ, -0x435 ;  /* 0xfffffbcbff028424 */ /* 0x000fd400078e00ff */
[----:B------:R-:W-:Y:S05]  /*0790*/  @P1 BRA `(.L_x_9) ;  /* 0x0000000400041947 */ /* 0x000fea0003800000 */
[----:B------:R-:W-:Y:S01]  /*07a0*/  LOP3.LUT R4, R3, 0xfffff, RZ, 0xc0, !PT ;  /* 0x000fffff03047812 */ /* 0x000fe200078ec0ff */
[----:B------:R-:W-:Y:S01]  /*07b0*/  IMAD.MOV.U32 R16, RZ, RZ, -0x748574fc ;  /* 0x8b7a8b04ff107424 */ /* 0x000fe200078e00ff */
[----:B------:R-:W-:Y:S01]  /*07c0*/  UMOV UR8, 0x3ae80f1e ;  /* 0x3ae80f1e00087882 */ /* 0x000fe20000000000 */
[----:B------:R-:W-:Y:S01]  /*07d0*/  IMAD.MOV.U32 R17, RZ, RZ, 0x3ed0ee25 ;  /* 0x3ed0ee25ff117424 */ /* 0x000fe200078e00ff */
[----:B------:R-:W-:Y:S01]  /*07e0*/  LOP3.LUT R5, R4, 0x3ff00000, RZ, 0xfc, !PT ;  /* 0x3ff0000004057812 */ /* 0x000fe200078efcff */
[----:B------:R-:W-:Y:S01]  /*07f0*/  IMAD.MOV.U32 R4, RZ, RZ, R6 ;  /* 0x000000ffff047224 */ /* 0x000fe200078e0006 */
[----:B------:R-:W-:Y:S01]  /*0800*/  UMOV UR9, 0x3eb1380b ;  /* 0x3eb1380b00097882 */ /* 0x000fe20000000000 */
[----:B------:R-:W-:Y:S01]  /*0810*/  IMAD.MOV.U32 R6, RZ, RZ, RZ ;  /* 0x000000ffff067224 */ /* 0x000fe200078e00ff */
[----:B------:R-:W-:Y:S01]  /*0820*/  ISETP.GE.U32.AND P0, PT, R5, 0x3ff6a09f, PT ;  /* 0x3ff6a09f0500780c */ /* 0x000fe20003f06070 */
[----:B------:R-:W-:Y:S01]  /*0830*/  IMAD.MOV.U32 R19, RZ, RZ, 0x43300000 ;  /* 0x43300000ff137424 */ /* 0x000fe200078e00ff */
[----:B------:R-:W-:Y:S01]  /*0840*/  LEA.HI R18, R3, R2, RZ, 0xc ;  /* 0x0000000203127211 */ /* 0x000fe200078f60ff */
[----:B------:R-:W-:Y:S01]  /*0850*/  UMOV UR10, 0x80000000 ;  /* 0x80000000000a7882 */ /* 0x000fe20000000000 */
[----:B------:R-:W-:-:S09]  /*0860*/  UMOV UR11, 0x43300000 ;  /* 0x43300000000b7882 */ /* 0x000fd20000000000 */
[----:B------:R-:W-:Y:S01]  /*0870*/  @P0 IADD3 R7, PT, PT, R5, -0x100000, RZ ;  /* 0xfff0000005070810 */ /* 0x000fe20007ffe0ff */
[----:B------:R-:W-:-:S04]  /*0880*/  @P0 VIADD R18, R18, 0x1 ;  /* 0x0000000112120836 */ /* 0x000fc80000000000 */
[----:B------:R-:W-:Y:S01]  /*0890*/  @P0 IMAD.MOV.U32 R5, RZ, RZ, R7 ;  /* 0x000000ffff050224 */ /* 0x000fe200078e0007 */
[----:B------:R-:W-:-:S05]  /*08a0*/  LOP3.LUT R18, R18, 0x80000000, RZ, 0x3c, !PT ;  /* 0x8000000012127812 */ /* 0x000fca00078e3cff */
[C---:B------:R-:W-:Y:S02]  /*08b0*/  DADD R14, R4.reuse, 1 ;  /* 0x3ff00000040e7429 */ /* 0x040fe40000000000 */
[----:B------:R-:W-:-:S04]  /*08c0*/  DADD R4, R4, -1 ;  /* 0xbff0000004047429 */ /* 0x000fc80000000000 */
[----:B------:R-:W1:Y:S02]  /*08d0*/  MUFU.RCP64H R7, R15 ;  /* 0x0000000f00077308 */ /* 0x000e640000001800 */
[----:B-1----:R-:W-:-:S08]  /*08e0*/  DFMA R10, -R14, R6, 1 ;  /* 0x3ff000000e0a742b */ /* 0x002fd00000000106 */
[----:B------:R-:W-:-:S08]  /*08f0*/  DFMA R10, R10, R10, R10 ;  /* 0x0000000a0a0a722b */ /* 0x000fd0000000000a */
[----:B------:R-:W-:-:S08]  /*0900*/  DFMA R6, R6, R10, R6 ;  /* 0x0000000a0606722b */ /* 0x000fd00000000006 */
[----:B------:R-:W-:-:S08]  /*0910*/  DMUL R10, R4, R6 ;  /* 0x00000006040a7228 */ /* 0x000fd00000000000 */
[----:B------:R-:W-:-:S08]  /*0920*/  DFMA R10, R4, R6, R10 ;  /* 0x00000006040a722b */ /* 0x000fd0000000000a */
[----:B------:R-:W-:Y:S02]  /*0930*/  DMUL R12, R10, R10 ;  /* 0x0000000a0a0c7228 */ /* 0x000fe40000000000 */
[----:B------:R-:W-:-:S06]  /*0940*/  DADD R2, R4, -R10 ;  /* 0x0000000004027229 */ /* 0x000fcc000000080a */
[----:B------:R-:W-:Y:S01]  /*0950*/  DFMA R14, R12, UR8, R16 ;  /* 0x000000080c0e7c2b */ /* 0x000fe20008000010 */
[----:B------:R-:W-:Y:S01]  /*0960*/  UMOV UR8, 0x9f02676f ;  /* 0x9f02676f00087882 */ /* 0x000fe20000000000 */
[----:B------:R-:W-:Y:S01]  /*0970*/  UMOV UR9, 0x3ef3b266 ;  /* 0x3ef3b26600097882 */ /* 0x000fe20000000000 */
[----:B------:R-:W-:Y:S02]  /*0980*/  DADD R16, R2, R2 ;  /* 0x0000000002107229 */ /* 0x000fe40000000002 */
[----:B------:R-:W-:Y:S01]  /*0990*/  DADD R2, R18, -UR10 ;  /* 0x8000000a12027e29 */ /* 0x000fe20008000000 */
[----:B------:R-:W-:Y:S01]  /*09a0*/  UMOV UR10, 0xfefa39ef ;  /* 0xfefa39ef000a7882 */ /* 0x000fe20000000000 */
[----:B------:R-:W-:Y:S01]  /*09b0*/  UMOV UR11, 0x3fe62e42 ;  /* 0x3fe62e42000b7882 */ /* 0x000fe20000000000 */
[----:B------:R-:W-:Y:S01]  /*09c0*/  DFMA R14, R12, R14, UR8 ;  /* 0x000000080c0e7e2b */ /* 0x000fe2000800000e */
[----:B------:R-:W-:Y:S01]  /*09d0*/  UMOV UR8, 0xa9ab0956 ;  /* 0xa9ab095600087882 */ /* 0x000fe20000000000 */
[----:B------:R-:W-:Y:S01]  /*09e0*/  UMOV UR9, 0x3f1745cb ;  /* 0x3f1745cb00097882 */ /* 0x000fe20000000000 */
[----:B------:R-:W-:-:S02]  /*09f0*/  DFMA R16, R4, -R10, R16 ;  /* 0x8000000a0410722b */ /* 0x000fc40000000010 */
[----:B------:R-:W-:-:S03]  /*0a00*/  DFMA R4, R2, UR10, R10 ;  /* 0x0000000a02047c2b */ /* 0x000fc6000800000a */
[----:B------:R-:W-:Y:S01]  /*0a10*/  DFMA R14, R12, R14, UR8 ;  /* 0x000000080c0e7e2b */ /* 0x000fe2000800000e */
[----:B------:R-:W-:Y:S01]  /*0a20*/  UMOV UR8, 0x2d1b5154 ;  /* 0x2d1b515400087882 */ /* 0x000fe20000000000 */
[----:B------:R-:W-:Y:S01]  /*0a30*/  UMOV UR9, 0x3f3c71c7 ;  /* 0x3f3c71c700097882 */ /* 0x000fe20000000000 */
[----:B------:R-:W-:-:S05]  /*0a40*/  DMUL R16, R6, R16 ;  /* 0x0000001006107228 */ /* 0x000fca0000000000 */
[----:B------:R-:W-:Y:S01]  /*0a50*/  DFMA R14, R12, R14, UR8 ;  /* 0x000000080c0e7e2b */ /* 0x000fe2000800000e */
[----:B------:R-:W-:Y:S01]  /*0a60*/  UMOV UR8, 0x923be72d ;  /* 0x923be72d00087882 */ /* 0x000fe20000000000 */
[----:B------:R-:W-:-:S06]  /*0a70*/  UMOV UR9, 0x3f624924 ;  /* 0x3f62492400097882 */ /* 0x000fcc0000000000 */
        /* <DEDUP_REMOVED lines=8> */
[----:B------:R-:W-:Y:S02]  /*0b00*/  UMOV UR9, 0x3fe62e42 ;  /* 0x3fe62e4200097882 */ /* 0x000fe40000000000 */
[----:B------:R-:W-:Y:S01]  /*0b10*/  DFMA R18, R2, -UR8, R4 ;  /* 0x8000000802127c2b */ /* 0x000fe20008000004 */
[----:B------:R-:W-:Y:S01]  /*0b20*/  UMOV UR8, 0x3b39803f ;  /* 0x3b39803f00087882 */ /* 0x000fe20000000000 */
[----:B------:R-:W-:Y:S02]  /*0b30*/  UMOV UR9, 0x3c7abc9e ;  /* 0x3c7abc9e00097882 */ /* 0x000fe40000000000 */
[----:B------:R-:W-:-:S04]  /*0b40*/  DMUL R14, R12, R14 ;  /* 0x0000000e0c0e7228 */ /* 0x000fc80000000000 */
[----:B------:R-:W-:-:S04]  /*0b50*/  DADD R18, -R10, R18 ;  /* 0x000000000a127229 */ /* 0x000fc80000000112 */
[----:B------:R-:W-:-:S08]  /*0b60*/  DFMA R14, R10, R14, R16 ;  /* 0x0000000e0a0e722b */ /* 0x000fd00000000010 */
[----:B------:R-:W-:-:S08]  /*0b70*/  DADD R14, R14, -R18 ;  /* 0x000000000e0e7229 */ /* 0x000fd00000000812 */
[----:B------:R-:W-:-:S08]  /*0b80*/  DFMA R14, R2, UR8, R14 ;  /* 0x00000008020e7c2b */ /* 0x000fd0000800000e */
[----:B------:R-:W-:Y:S01]  /*0b90*/  DADD R14, R4, R14 ;  /* 0x00000000040e7229 */ /* 0x000fe2000000000e */
[----:B------:R-:W-:Y:S10]  /*0ba0*/  BRA `(.L_x_10) ;  /* 0x0000000000187947 */ /* 0x000ff40003800000 */
.L_x_9:
[----:B------:R-:W-:Y:S01]  /*0bb0*/  IMAD.MOV.U32 R2, RZ, RZ, 0x0 ;  /* 0x00000000ff027424 */ /* 0x000fe200078e00ff */
[----:B------:R-:W-:Y:S02]  /*0bc0*/  MOV R3, 0x7ff00000 ;  /* 0x7ff0000000037802 */ /* 0x000fe40000000f00 */
[----:B------:R-:W-:-:S04]  /*0bd0*/  LOP3.LUT P0, RZ, R5, 0x7fffffff, RZ, 0xc0, !PT ;  /* 0x7fffffff05ff7812 */ /* 0x000fc8000780c0ff */
[----:B------:R-:W-:-:S10]  /*0be0*/  DFMA R2, R4, R2, +INF ;  /* 0x7ff000000402742b */ /* 0x000fd40000000002 */
[----:B------:R-:W-:Y:S02]  /*0bf0*/  FSEL R14, R2, RZ, P0 ;  /* 0x000000ff020e7208 */ /* 0x000fe40000000000 */
[----:B------:R-:W-:-:S07]  /*0c00*/  FSEL R15, R3, -QNAN , P0 ;  /* 0xfff00000030f7808 */ /* 0x000fce0000000000 */
.L_x_10:
[----:B------:R-:W-:Y:S05]  /*0c10*/  BSYNC.RECONVERGENT B1 ;  /* 0x0000000000017941 */ /* 0x000fea0003800200 */
.L_x_8:
[----:B------:R-:W-:Y:S01]  /*0c20*/  IMAD.MOV.U32 R4, RZ, RZ, -0x25f2dc ;  /* 0xffda0d24ff047424 */ /* 0x000fe200078e00ff */
[----:B------:R-:W-:Y:S01]  /*0c30*/  BSSY.RECONVERGENT B1, `(.L_x_11) ;  /* 0x0000059000017945 */ /* 0x000fe20003800200 */
[----:B------:R-:W-:Y:S02]  /*0c40*/  IMAD.MOV.U32 R5, RZ, RZ, 0x3c7777d0 ;  /* 0x3c7777d0ff057424 */ /* 0x000fe400078e00ff */
[----:B------:R-:W-:Y:S02]  /*0c50*/  IMAD.MOV.U32 R2, RZ, RZ, 0x652b82fe ;  /* 0x652b82feff027424 */ /* 0x000fe400078e00ff */
[----:B------:R-:W-:Y:S02]  /*0c60*/  IMAD.MOV.U32 R3, RZ, RZ, 0x3ff71547 ;  /* 0x3ff71547ff037424 */ /* 0x000fe400078e00ff */
[----:B------:R-:W-:-:S08]  /*0c70*/  DMUL R6, R14, R4 ;  /* 0x000000040e067228 */ /* 0x000fd00000000000 */
[----:B------:R-:W-:-:S10]  /*0c80*/  DFMA R14, R14, R2, R6 ;  /* 0x000000020e0e722b */ /* 0x000fd40000000006 */
[----:B------:R-:W-:Y:S01]  /*0c90*/  ISETP.GT.AND P0, PT, R15, 0xfffff, PT ;  /* 0x000fffff0f00780c */ /* 0x000fe20003f04270 */
[----:B------:R-:W-:Y:S02]  /*0ca0*/  IMAD.MOV.U32 R10, RZ, RZ, R14 ;  /* 0x000000ffff0a7224 */ /* 0x000fe400078e000e */
[--C-:B------:R-:W-:Y:S02]  /*0cb0*/  IMAD.MOV.U32 R11, RZ, RZ, R15.reuse ;  /* 0x000000ffff0b7224 */ /* 0x100fe400078e000f */
[----:B------:R-:W-:-:S08]  /*0cc0*/  IMAD.MOV.U32 R7, RZ, RZ, R15 ;  /* 0x000000ffff077224 */ /* 0x000fd000078e000f */
[----:B------:R-:W-:-:S10]  /*0cd0*/  @!P0 DMUL R10, R10, 1.80143985094819840000e+16 ;  /* 0x435000000a0a8828 */ /* 0x000fd40000000000 */
[----:B------:R-:W-:Y:S01]  /*0ce0*/  @!P0 MOV R7, R11 ;  /* 0x0000000b00078202 */ /* 0x000fe20000000f00 */
[----:B------:R-:W-:-:S04]  /*0cf0*/  @!P0 IMAD.MOV.U32 R14, RZ, RZ, R10 ;  /* 0x000000ffff0e8224 */ /* 0x000fc800078e000a */
[----:B------:R-:W-:-:S05]  /*0d00*/  VIADD R6, R7, 0xffffffff ;  /* 0xffffffff07067836 */ /* 0x000fca0000000000 */
[----:B------:R-:W-:Y:S01]  /*0d10*/  ISETP.GT.U32.AND P1, PT, R6, 0x7feffffe, PT ;  /* 0x7feffffe0600780c */ /* 0x000fe20003f24070 */
[----:B------:R-:W-:Y:S02]  /*0d20*/  IMAD.MOV.U32 R6, RZ, RZ, -0x3ff ;  /* 0xfffffc01ff067424 */ /* 0x000fe400078e00ff */
[----:B------:R-:W-:-:S10]  /*0d30*/  @!P0 IMAD.MOV.U32 R6, RZ, RZ, -0x435 ;  /* 0xfffffbcbff068424 */ /* 0x000fd400078e00ff */
[----:B------:R-:W-:Y:S05]  /*0d40*/  @P1 BRA `(.L_x_12) ;  /* 0x0000000400041947 */ /* 0x000fea0003800000 */
[----:B------:R-:W-:Y:S01]  /*0d50*/  LOP3.LUT R10, R7, 0xfffff, RZ, 0xc0, !PT ;  /* 0x000fffff070a7812 */ /* 0x000fe200078ec0ff */
[----:B------:R-:W-:Y:S01]  /*0d60*/  IMAD.MOV.U32 R20, RZ, RZ, -0x748574fc ;  /* 0x8b7a8b04ff147424 */ /* 0x000fe200078e00ff */
[----:B------:R-:W-:Y:S01]  /*0d70*/  MOV R12, RZ ;  /* 0x000000ff000c7202 */ /* 0x000fe20000000f00 */
[----:B------:R-:W-:Y:S01]  /*0d80*/  IMAD.MOV.U32 R21, RZ, RZ, 0x3ed0ee25 ;  /* 0x3ed0ee25ff157424 */ /* 0x000fe200078e00ff */
[----:B------:R-:W-:Y:S01]  /*0d90*/  LOP3.LUT R11, R10, 0x3ff00000, RZ, 0xfc, !PT ;  /* 0x3ff000000a0b7812 */ /* 0x000fe200078efcff */
[----:B------:R-:W-:Y:S01]  /*0da0*/  IMAD.MOV.U32 R10, RZ, RZ, R14 ;  /* 0x000000ffff0a7224 */ /* 0x000fe200078e000e */
[----:B------:R-:W-:Y:S01]  /*0db0*/  UMOV UR8, 0x3ae80f1e ;  /* 0x3ae80f1e00087882 */ /* 0x000fe20000000000 */
[----:B------:R-:W-:Y:S01]  /*0dc0*/  UMOV UR9, 0x3eb1380b ;  /* 0x3eb1380b00097882 */ /* 0x000fe20000000000 */
[----:B------:R-:W-:Y:S01]  /*0dd0*/  ISETP.GE.U32.AND P0, PT, R11, 0x3ff6a09f, PT ;  /* 0x3ff6a09f0b00780c */ /* 0x000fe20003f06070 */
[----:B------:R-:W-:Y:S01]  /*0de0*/  IMAD.MOV.U32 R23, RZ, RZ, 0x43300000 ;  /* 0x43300000ff177424 */ /* 0x000fe200078e00ff */
[----:B------:R-:W-:Y:S01]  /*0df0*/  LEA.HI R22, R7, R6, RZ, 0xc ;  /* 0x0000000607167211 */ /* 0x000fe200078f60ff */
[----:B------:R-:W-:Y:S01]  /*0e00*/  UMOV UR10, 0x80000000 ;  /* 0x80000000000a7882 */ /* 0x000fe20000000000 */
[----:B------:R-:W-:-:S09]  /*0e10*/  UMOV UR11, 0x43300000 ;  /* 0x43300000000b7882 */ /* 0x000fd20000000000 */
[----:B------:R-:W-:Y:S02]  /*0e20*/  @P0 VIADD R13, R11, 0xfff00000 ;  /* 0xfff000000b0d0836 */ /* 0x000fe40000000000 */
[----:B------:R-:W-:Y:S02]  /*0e30*/  @P0 VIADD R22, R22, 0x1 ;  /* 0x0000000116160836 */ /* 0x000fe40000000000 */
[----:B------:R-:W-:-:S03]  /*0e40*/  @P0 IMAD.MOV.U32 R11, RZ, RZ, R13 ;  /* 0x000000ffff0b0224 */ /* 0x000fc600078e000d */
[----:B------:R-:W-:-:S03]  /*0e50*/  LOP3.LUT R22, R22, 0x80000000, RZ, 0x3c, !PT ;  /* 0x8000000016167812 */ /* 0x000fc600078e3cff */
        /* <DEDUP_REMOVED lines=48> */
.L_x_12:
[----:B------:R-:W-:Y:S01]  /*1160*/  IMAD.MOV.U32 R6, RZ, RZ, 0x0 ;  /* 0x00000000ff067424 */ /* 0x000fe200078e00ff */
[----:B------:R-:W-:Y:S01]  /*1170*/  LOP3.LUT P0, RZ, R11, 0x7fffffff, RZ, 0xc0, !PT ;  /* 0x7fffffff0bff7812 */ /* 0x000fe2000780c0ff */
[----:B------:R-:W-:-:S06]  /*1180*/  IMAD.MOV.U32 R7, RZ, RZ, 0x7ff00000 ;  /* 0x7ff00000ff077424 */ /* 0x000fcc00078e00ff */
[----:B------:R-:W-:-:S10]  /*1190*/  DFMA R6, R10, R6, +INF ;  /* 0x7ff000000a06742b */ /* 0x000fd40000000006 */
[----:B------:R-:W-:Y:S02]  /*11a0*/  FSEL R10, R6, RZ, P0 ;  /* 0x000000ff060a7208 */ /* 0x000fe40000000000 */
[----:B------:R-:W-:-:S07]  /*11b0*/  FSEL R11, R7, -QNAN , P0 ;  /* 0xfff00000070b7808 */ /* 0x000fce0000000000 */
.L_x_13:
[----:B------:R-:W-:Y:S05]  /*11c0*/  BSYNC.RECONVERGENT B1 ;  /* 0x0000000000017941 */ /* 0x000fea0003800200 */
.L_x_11:
[----:B------:R-:W1:Y:S01]  /*11d0*/  I2F.F64 R6, UR6 ;  /* 0x0000000600067d12 */ /* 0x000e620008201c00 */
[----:B------:R-:W-:Y:S01]  /*11e0*/  IMAD.MOV.U32 R14, RZ, RZ, 0x1 ;  /* 0x00000001ff0e7424 */ /* 0x000fe200078e00ff */
[C---:B------:R-:W-:Y:S01]  /*11f0*/  DMUL R4, R10.reuse, R4 ;  /* 0x000000040a047228 */ /* 0x040fe20000000000 */
[----:B------:R-:W-:Y:S05]  /*1200*/  BSSY.RECONVERGENT B1, `(.L_x_14) ;  /* 0x000001a000017945 */ /* 0x000fea0003800200 */
[----:B------:R-:W2:Y:S02]  /*1210*/  I2F.F64.U32 R12, R0 ;  /* 0x00000000000c7312 */ /* 0x000ea40000201800 */
[----:B------:R-:W-:-:S06]  /*1220*/  DFMA R4, R10, R2, R4 ;  /* 0x000000020a04722b */ /* 0x000fcc0000000004 */
[----:B-1----:R-:W1:Y:S02]  /*1230*/  MUFU.RCP64H R15, R7 ;  /* 0x00000007000f7308 */ /* 0x002e640000001800 */
[----:B--2---:R-:W-:-:S08]  /*1240*/  DADD R4, -R4, R12 ;  /* 0x0000000004047229 */ /* 0x004fd0000000010c */
[----:B------:R-:W-:Y:S02]  /*1250*/  DMUL R12, R4, 360 ;  /* 0x40768000040c7828 */ /* 0x000fe40000000000 */
[----:B-1----:R-:W-:-:S08]  /*1260*/  DFMA R16, -R6, R14, 1 ;  /* 0x3ff000000610742b */ /* 0x002fd0000000010e */
        /* <DEDUP_REMOVED lines=11> */
[----:B------:R-:W-:Y:S01]  /*1320*/  MOV R2, R12 ;  /* 0x0000000c00027202 */ /* 0x000fe20000000f00 */
[----:B------:R-:W-:Y:S01]  /*1330*/  IMAD.MOV.U32 R3, RZ, RZ, R13 ;  /* 0x000000ffff037224 */ /* 0x000fe200078e000d */
[----:B------:R-:W-:Y:S01]  /*1340*/  MOV R20, 0x1380 ;  /* 0x0000138000147802 */ /* 0x000fe20000000f00 */
[----:B------:R-:W-:Y:S02]  /*1350*/  IMAD.MOV.U32 R4, RZ, RZ, R6 ;  /* 0x000000ffff047224 */ /* 0x000fe400078e0006 */
[----:B------:R-:W-:-:S07]  /*1360*/  IMAD.MOV.U32 R5, RZ, RZ, R7 ;  /* 0x000000ffff057224 */ /* 0x000fce00078e0007 */
[----:B0-----:R-:W-:Y:S05]  /*1370*/  CALL.REL.NOINC `($__internal_0_$__cuda_sm20_div_rn_f64_full) ;  /* 0x0000000400487944 */ /* 0x001fea0003c00000 */
[----:B------:R-:W-:Y:S02]  /*1380*/  IMAD.MOV.U32 R2, RZ, RZ, R4 ;  /* 0x000000ffff027224 */ /* 0x000fe400078e0004 */
[----:B------:R-:W-:-:S07]  /*1390*/  IMAD.MOV.U32 R3, RZ, RZ, R5 ;  /* 0x000000ffff037224 */ /* 0x000fce00078e0005 */
.L_x_15:
[----:B------:R-:W-:Y:S05]  /*13a0*/  BSYNC.RECONVERGENT B1 ;  /* 0x0000000000017941 */ /* 0x000fea0003800200 */
.L_x_14:
[----:B------:R-:W1:Y:S01]  /*13b0*/  MUFU.RCP64H R5, 360 ;  /* 0x4076800000057908 */ /* 0x000e620000001800 */
[----:B------:R-:W-:Y:S01]  /*13c0*/  IMAD.MOV.U32 R10, RZ, RZ, 0x0 ;  /* 0x00000000ff0a7424 */ /* 0x000fe200078e00ff */
[----:B------:R-:W-:Y:S01]  /*13d0*/  MOV R4, 0x1 ;  /* 0x0000000100047802 */ /* 0x000fe20000000f00 */
[----:B------:R-:W-:Y:S01]  /*13e0*/  IMAD.MOV.U32 R11, RZ, RZ, 0x40768000 ;  /* 0x40768000ff0b7424 */ /* 0x000fe200078e00ff */
[----:B------:R-:W-:Y:S01]  /*13f0*/  FSETP.GEU.AND P1, PT, |R3|, 6.5827683646048100446e-37, PT ;  /* 0x036000000300780b */ /* 0x000fe20003f2e200 */
[----:B------:R-:W-:Y:S04]  /*1400*/  BSSY.RECONVERGENT B1, `(.L_x_16) ;  /* 0x0000010000017945 */ /* 0x000fe80003800200 */
[----:B-1----:R-:W-:-:S08]  /*1410*/  DFMA R6, R4, -R10, 1 ;  /* 0x3ff000000406742b */ /* 0x002fd0000000080a */
[----:B------:R-:W-:-:S08]  /*1420*/  DFMA R6, R6, R6, R6 ;  /* 0x000000060606722b */ /* 0x000fd00000000006 */
[----:B------:R-:W-:-:S08]  /*1430*/  DFMA R6, R4, R6, R4 ;  /* 0x000000060406722b */ /* 0x000fd00000000004 */
[----:B------:R-:W-:-:S08]  /*1440*/  DFMA R4, R6, -R10, 1 ;  /* 0x3ff000000604742b */ /* 0x000fd0000000080a */
[----:B------:R-:W-:-:S08]  /*1450*/  DFMA R4, R6, R4, R6 ;  /* 0x000000040604722b */ /* 0x000fd00000000006 */
[----:B------:R-:W-:-:S08]  /*1460*/  DMUL R6, R4, R2 ;  /* 0x0000000204067228 */ /* 0x000fd00000000000 */
[----:B------:R-:W-:-:S08]  /*1470*/  DFMA R10, R6, -360, R2 ;  /* 0xc0768000060a782b */ /* 0x000fd00000000002 */
[----:B------:R-:W-:-:S10]  /*1480*/  DFMA R4, R4, R10, R6 ;  /* 0x0000000a0404722b */ /* 0x000fd40000000006 */
[----:B------:R-:W-:-:S05]  /*1490*/  FFMA R0, RZ, 3.8515625, R5 ;  /* 0x40768000ff007823 */ /* 0x000fca0000000005 */
[----:B------:R-:W-:-:S13]  /*14a0*/  FSETP.GT.AND P0, PT, |R0|, 1.469367938527859385e-39, PT ;  /* 0x001000000000780b */ /* 0x000fda0003f04200 */
[----:B------:R-:W-:Y:S05]  /*14b0*/  @P0 BRA P1, `(.L_x_17) ;  /* 0x0000000000100947 */ /* 0x000fea0000800000 */
[----:B------:R-:W-:Y:S01]  /*14c0*/  IMAD.MOV.U32 R4, RZ, RZ, RZ ;  /* 0x000000ffff047224 */ /* 0x000fe200078e00ff */
[----:B------:R-:W-:Y:S01]  /*14d0*/  MOV R20, 0x1500 ;  /* 0x0000150000147802 */ /* 0x000fe20000000f00 */
[----:B------:R-:W-:-:S07]  /*14e0*/  IMAD.MOV.U32 R5, RZ, RZ, 0x40768000 ;  /* 0x40768000ff057424 */ /* 0x000fce00078e00ff */
[----:B0-----:R-:W-:Y:S05]  /*14f0*/  CALL.REL.NOINC `($__internal_0_$__cuda_sm20_div_rn_f64_full) ;  /* 0x0000000000e87944 */ /* 0x001fea0003c00000 */
.L_x_17:
[----:B------:R-:W-:Y:S05]  /*1500*/  BSYNC.RECONVERGENT B1 ;  /* 0x0000000000017941 */ /* 0x000fea0003800200 */
.L_x_16:
[----:B------:R-:W-:Y:S01]  /*1510*/  DMUL R4, R4, 6 ;  /* 0x4018000004047828 */ /* 0x000fe20000000000 */
[----:B------:R-:W-:Y:S05]  /*1520*/  BSSY.RECONVERGENT B1, `(.L_x_18) ;  /* 0x000002a000017945 */ /* 0x000fea0003800200 */
[----:B------:R-:W1:Y:S08]  /*1530*/  F2I.F64.FLOOR R0, R4 ;  /* 0x0000000400007311 */ /* 0x000e700000305100 */
[----:B------:R-:W2:Y:S01]  /*1540*/  FRND.F64.FLOOR R2, R4 ;  /* 0x0000000400027313 */ /* 0x000ea20000305800 */
[----:B-1----:R-:W-:Y:S01]  /*1550*/  ISETP.GT.AND P0, PT, R0, 0x1, PT ;  /* 0x000000010000780c */ /* 0x002fe20003f04270 */
[----:B--2---:R-:W-:-:S12]  /*1560*/  DADD R10, R4, -R2 ;  /* 0x00000000040a7229 */ /* 0x004fd80000000802 */
[----:B------:R-:W-:Y:S05]  /*1570*/  @P0 BRA `(.L_x_19) ;  /* 0x0000000000340947 */ /* 0x000fea0003800000 */
[----:B------:R-:W-:Y:S02]  /*1580*/  ISETP.NE.AND P0, PT, R0, RZ, PT ;  /* 0x000000ff0000720c */ /* 0x000fe40003f05270 */
[----:B------:R-:W-:Y:S01]  /*1590*/  CS2R R2, SRZ ;  /* 0x0000000000027805 */ /* 0x000fe2000001ff00 */
[----:B------:R-:W-:Y:S02]  /*15a0*/  IMAD.MOV.U32 R4, RZ, RZ, 0x0 ;  /* 0x00000000ff047424 */ /* 0x000fe400078e00ff */
[----:B------:R-:W-:Y:S02]  /*15b0*/  IMAD.MOV.U32 R5, RZ, RZ, 0x3ff00000 ;  /* 0x3ff00000ff057424 */ /* 0x000fe400078e00ff */
[----:B------:R-:W-:Y:S02]  /*15c0*/  IMAD.MOV.U32 R6, RZ, RZ, R10 ;  /* 0x000000ffff067224 */ /* 0x000fe400078e000a */
[----:B------:R-:W-:-:S04]  /*15d0*/  IMAD.MOV.U32 R7, RZ, RZ, R11 ;  /* 0x000000ffff077224 */ /* 0x000fc800078e000b */
[----:B------:R-:W-:Y:S05]  /*15e0*/  @!P0 BRA `(.L_x_20) ;  /* 0x0000000000748947 */ /* 0x000fea0003800000 */
[----:B------:R-:W-:-:S13]  /*15f0*/  ISETP.NE.AND P0, PT, R0, 0x1, PT ;  /* 0x000000010000780c */ /* 0x000fda0003f05270 */
[----:B------:R-:W-:Y:S05]  /*1600*/  @P0 BRA `(.L_x_21) ;  /* 0x0000000000380947 */ /* 0x000fea0003800000 */
[----:B------:R-:W-:Y:S01]  /*1610*/  DADD R4, -R10, 1 ;  /* 0x3ff000000a047429 */ /* 0x000fe20000000100 */
[----:B------:R-:W-:Y:S01]  /*1620*/  IMAD.MOV.U32 R6, RZ, RZ, 0x0 ;  /* 0x00000000ff067424 */ /* 0x000fe200078e00ff */
[----:B------:R-:W-:Y:S01]  /*1630*/  MOV R7, 0x3ff00000 ;  /* 0x3ff0000000077802 */ /* 0x000fe20000000f00 */
[----:B------:R-:W-:Y:S08]  /*1640*/  BRA `(.L_x_20) ;  /* 0x00000000005c7947 */ /* 0x000ff00003800000 */
.L_x_19:
[----:B------:R-:W-:Y:S02]  /*1650*/  ISETP.NE.AND P0, PT, R0, 0x2, PT ;  /* 0x000000020000780c */ /* 0x000fe40003f05270 */
[----:B------:R-:W-:-:S11]  /*1660*/  CS2R R4, SRZ ;  /* 0x0000000000047805 */ /* 0x000fd6000001ff00 */
[----:B------:R-:W-:Y:S05]  /*1670*/  @!P0 BRA `(.L_x_22) ;  /* 0x0000000000408947 */ /* 0x000fea0003800000 */
[----:B------:R-:W-:Y:S01]  /*1680*/  ISETP.NE.AND P0, PT, R0, 0x3, PT ;  /* 0x000000030000780c */ /* 0x000fe20003f05270 */
[----:B------:R-:W-:Y:S02]  /*1690*/  IMAD.MOV.U32 R2, RZ, RZ, 0x0 ;  /* 0x00000000ff027424 */ /* 0x000fe400078e00ff */
[----:B------:R-:W-:-:S10]  /*16a0*/  IMAD.MOV.U32 R3, RZ, RZ, 0x3ff00000 ;  /* 0x3ff00000ff037424 */ /* 0x000fd400078e00ff */
[----:B------:R-:W-:Y:S01]  /*16b0*/  @!P0 DADD R6, -R10, 1 ;  /* 0x3ff000000a068429 */ /* 0x000fe20000000100 */
[----:B------:R-:W-:Y:S10]  /*16c0*/  @!P0 BRA `(.L_x_20) ;  /* 0x00000000003c8947 */ /* 0x000ff40003800000 */
[----:B------:R-:W-:-:S13]  /*16d0*/  ISETP.NE.AND P0, PT, R0, 0x4, PT ;  /* 0x000000040000780c */ /* 0x000fda0003f05270 */
[----:B------:R-:W-:Y:S05]  /*16e0*/  @!P0 BRA `(.L_x_23) ;  /* 0x0000000000148947 */ /* 0x000fea0003800000 */
.L_x_21:
[----:B------:R-:W-:Y:S01]  /*16f0*/  DADD R2, -R10, 1 ;  /* 0x3ff000000a027429 */ /* 0x000fe20000000100 */
[----:B------:R-:W-:Y:S01]  /*1700*/  IMAD.MOV.U32 R4, RZ, RZ, 0x0 ;  /* 0x00000000ff047424 */ /* 0x000fe200078e00ff */
[----:B------:R-:W-:Y:S01]  /*1710*/  CS2R R6, SRZ ;  /* 0x0000000000067805 */ /* 0x000fe2000001ff00 */
[----:B------:R-:W-:Y:S01]  /*1720*/  IMAD.MOV.U32 R5, RZ, RZ, 0x3ff00000 ;  /* 0x3ff00000ff057424 */ /* 0x000fe200078e00ff */
[----:B------:R-:W-:Y:S07]  /*1730*/  BRA `(.L_x_20) ;  /* 0x0000000000207947 */ /* 0x000fee0003800000 */
.L_x_23:
[----:B------:R-:W-:Y:S01]  /*1740*/  IMAD.MOV.U32 R4, RZ, RZ, R10 ;  /* 0x000000ffff047224 */ /* 0x000fe200078e000a */
[----:B------:R-:W-:Y:S01]  /*1750*/  CS2R R6, SRZ ;  /* 0x0000000000067805 */ /* 0x000fe2000001ff00 */
[----:B------:R-:W-:Y:S01]  /*1760*/  IMAD.MOV.U32 R5, RZ, RZ, R11 ;  /* 0x000000ffff057224 */ /* 0x000fe200078e000b */
[----:B------:R-:W-:Y:S06]  /*1770*/  BRA `(.L_x_20) ;  /* 0x0000000000107947 */ /* 0x000fec0003800000 */
.L_x_22:
[----:B------:R-:W-:Y:S01]  /*1780*/  IMAD.MOV.U32 R2, RZ, RZ, R10 ;  /* 0x000000ffff027224 */ /* 0x000fe200078e000a */
[----:B------:R-:W-:Y:S01]  /*1790*/  MOV R3, R11 ;  /* 0x0000000b00037202 */ /* 0x000fe20000000f00 */
[----:B------:R-:W-:Y:S02]  /*17a0*/  IMAD.MOV.U32 R6, RZ, RZ, 0x0 ;  /* 0x00000000ff067424 */ /* 0x000fe400078e00ff */
[----:B------:R-:W-:-:S07]  /*17b0*/  IMAD.MOV.U32 R7, RZ, RZ, 0x3ff00000 ;  /* 0x3ff00000ff077424 */ /* 0x000fce00078e00ff */
.L_x_20:
[----:B------:R-:W-:Y:S05]  /*17c0*/  BSYNC.RECONVERGENT B1 ;  /* 0x0000000000017941 */ /* 0x000fea0003800200 */
.L_x_18:
[----:B------:R-:W-:Y:S02]  /*17d0*/  DMUL R4, R4, 255 ;  /* 0x406fe00004047828 */ /* 0x000fe40000000000 */
[----:B------:R-:W-:Y:S02]  /*17e0*/  DMUL R6, R6, 255 ;  /* 0x406fe00006067828 */ /* 0x000fe40000000000 */
[----:B------:R-:W-:-:S06]  /*17f0*/  DMUL R2, R2, 255 ;  /* 0x406fe00002027828 */ /* 0x000fcc0000000000 */
[----:B------:R-:W1:Y:S08]  /*1800*/  F2I.U32.F64.TRUNC R5, R4 ;  /* 0x0000000400057311 */ /* 0x000e70000030d000 */
[----:B------:R-:W2:Y:S01]  /*1810*/  F2I.U32.F64.TRUNC R7, R6 ;  /* 0x0000000600077311 */ /* 0x000ea2000030d000 */
[----:B-1----:R1:W-:Y:S07]  /*1820*/  STG.E.U8 desc[UR4][R8.64], R5 ;  /* 0x0000000508007986 */ /* 0x0023ee000c101104 */
[----:B------:R-:W3:Y:S01]  /*1830*/  F2I.U32.F64.TRUNC R3, R2 ;  /* 0x0000000200037311 */ /* 0x000ee2000030d000 */
[----:B--2---:R1:W-:Y:S04]  /*1840*/  STG.E.U8 desc[UR4][R8.64+0x1], R7 ;  /* 0x0000010708007986 */ /* 0x0043e8000c101104 */
[----:B---3--:R1:W-:Y:S02]  /*1850*/  STG.E.U8 desc[UR4][R8.64+0x2], R3 ;  /* 0x0000020308007986 */ /* 0x0083e4000c101104 */
.L_x_7:
[----:B------:R-:W-:Y:S05]  /*1860*/  BSYNC.RECONVERGENT B0 ;  /* 0x0000000000007941 */ /* 0x000fea0003800200 */
.L_x_6:
[----:B------:R-:W-:-:S05]  /*1870*/  IMAD.MOV.U32 R4, RZ, RZ, 0xff ;  /* 0x000000ffff047424 */ /* 0x000fca00078e00ff */
[----:B------:R-:W-:Y:S01]  /*1880*/  STG.E.U8 desc[UR4][R8.64+0x3], R4 ;  /* 0x0000030408007986 */ /* 0x000fe2000c101104 */
[----:B------:R-:W-:Y:S05]  /*1890*/  EXIT ;  /* 0x000000000000794d */ /* 0x000fea0003800000 */
        .weak           $__internal_0_$__cuda_sm20_div_rn_f64_full
        .type           $__internal_0_$__cuda_sm20_div_rn_f64_full,@function
        .size           $__internal_0_$__cuda_sm20_div_rn_f64_full,(.L_x_30 - $__internal_0_$__cuda_sm20_div_rn_f64_full)
$__internal_0_$__cuda_sm20_div_rn_f64_full:
[C---:B------:R-:W-:Y:S01]  /*18a0*/  FSETP.GEU.AND P0, PT, |R5|.reuse, 1.469367938527859385e-39, PT ;  /* 0x001000000500780b */ /* 0x040fe20003f0e200 */
[----:B------:R-:W-:Y:S01]  /*18b0*/  IMAD.MOV.U32 R14, RZ, RZ, 0x1 ;  /* 0x00000001ff0e7424 */ /* 0x000fe200078e00ff */
[----:B------:R-:W-:Y:S01]  /*18c0*/  LOP3.LUT R6, R5, 0x800fffff, RZ, 0xc0, !PT ;  /* 0x800fffff05067812 */ /* 0x000fe200078ec0ff */
[----:B------:R-:W-:Y:S01]  /*18d0*/  IMAD.MOV.U32 R24, RZ, RZ, 0x1ca00000 ;  /* 0x1ca00000ff187424 */ /* 0x000fe200078e00ff */
[C---:B------:R-:W-:Y:S01]  /*18e0*/  FSETP.GEU.AND P2, PT, |R3|.reuse, 1.469367938527859385e-39, PT ;  /* 0x001000000300780b */ /* 0x040fe20003f4e200 */
[----:B------:R-:W-:Y:S01]  /*18f0*/  BSSY.RECONVERGENT B2, `(.L_x_24) ;  /* 0x0000052000027945 */ /* 0x000fe20003800200 */
[----:B------:R-:W-:Y:S01]  /*1900*/  LOP3.LUT R7, R6, 0x3ff00000, RZ, 0xfc, !PT ;  /* 0x3ff0000006077812 */ /* 0x000fe200078efcff */
[----:B------:R-:W-:Y:S01]  /*1910*/  IMAD.MOV.U32 R6, RZ, RZ, R4 ;  /* 0x000000ffff067224 */ /* 0x000fe200078e0004 */
[----:B------:R-:W-:Y:S02]  /*1920*/  LOP3.LUT R23, R3, 0x7ff00000, RZ, 0xc0, !PT ;  /* 0x7ff0000003177812 */ /* 0x000fe400078ec0ff */
[----:B------:R-:W-:-:S03]  /*1930*/  LOP3.LUT R0, R5, 0x7ff00000, RZ, 0xc0, !PT ;  /* 0x7ff0000005007812 */ /* 0x000fc600078ec0ff */
[----:B------:R-:W-:Y:S01]  /*1940*/  @!P0 DMUL R6, R4, 8.98846567431157953865e+307 ;  /* 0x7fe0000004068828 */ /* 0x000fe20000000000 */
[----:B------:R-:W-:Y:S01]  /*1950*/  ISETP.GE.U32.AND P1, PT, R23, R0, PT ;  /* 0x000000001700720c */ /* 0x000fe20003f26070 */
[----:B------:R-:W-:Y:S02]  /*1960*/  IMAD.MOV.U32 R25, RZ, RZ, R23 ;  /* 0x000000ffff197224 */ /* 0x000fe400078e0017 */
[----:B------:R-:W-:Y:S02]  /*1970*/  @!P2 LOP3.LUT R16, R5, 0x7ff00000, RZ, 0xc0, !PT ;  /* 0x7ff000000510a812 */ /* 0x000fe400078ec0ff */
[----:B------:R-:W0:Y:S02]  /*1980*/  MUFU.RCP64H R15, R7 ;  /* 0x00000007000f7308 */ /* 0x000e240000001800 */
[----:B------:R-:W-:Y:S02]  /*1990*/  @!P2 ISETP.GE.U32.AND P3, PT, R23, R16, PT ;  /* 0x000000101700a20c */ /* 0x000fe40003f66070 */
[----:B------:R-:W-:-:S02]  /*19a0*/  @!P0 LOP3.LUT R0, R7, 0x7ff00000, RZ, 0xc0, !PT ;  /* 0x7ff0000007008812 */ /* 0x000fc400078ec0ff */
[----:B------:R-:W-:-:S03]  /*19b0*/  @!P2 SEL R17, R24, 0x63400000, !P3 ;  /* 0x634000001811a807 */ /* 0x000fc60005800000 */
[----:B------:R-:W-:Y:S01]  /*19c0*/  VIADD R27, R0, 0xffffffff ;  /* 0xffffffff001b7836 */ /* 0x000fe20000000000 */
[----:B------:R-:W-:-:S04]  /*19d0*/  @!P2 LOP3.LUT R18, R17, 0x80000000, R3, 0xf8, !PT ;  /* 0x800000001112a812 */ /* 0x000fc800078ef803 */
[----:B------:R-:W-:Y:S02]  /*19e0*/  @!P2 LOP3.LUT R19, R18, 0x100000, RZ, 0xfc, !PT ;  /* 0x001000001213a812 */ /* 0x000fe400078efcff */
[----:B------:R-:W-:Y:S01]  /*19f0*/  @!P2 MOV R18, RZ ;  /* 0x000000ff0012a202 */ /* 0x000fe20000000f00 */
[----:B0-----:R-:W-:-:S08]  /*1a00*/  DFMA R12, R14, -R6, 1 ;  /* 0x3ff000000e0c742b */ /* 0x001fd00000000806 */
[----:B------:R-:W-:-:S08]  /*1a10*/  DFMA R12, R12, R12, R12 ;  /* 0x0000000c0c0c722b */ /* 0x000fd0000000000c */
[----:B------:R-:W-:Y:S01]  /*1a20*/  DFMA R14, R14, R12, R14 ;  /* 0x0000000c0e0e722b */ /* 0x000fe2000000000e */
[----:B------:R-:W-:Y:S01]  /*1a30*/  SEL R13, R24, 0x63400000, !P1 ;  /* 0x63400000180d7807 */ /* 0x000fe20004800000 */
[----:B------:R-:W-:-:S03]  /*1a40*/  IMAD.MOV.U32 R12, RZ, RZ, R2 ;  /* 0x000000ffff0c7224 */ /* 0x000fc600078e0002 */
[----:B------:R-:W-:-:S03]  /*1a50*/  LOP3.LUT R13, R13, 0x800fffff, R3, 0xf8, !PT ;  /* 0x800fffff0d0d7812 */ /* 0x000fc600078ef803 */
[----:B------:R-:W-:-:S03]  /*1a60*/  DFMA R16, R14, -R6, 1 ;  /* 0x3ff000000e10742b */ /* 0x000fc60000000806 */
[----:B------:R-:W-:-:S05]  /*1a70*/  @!P2 DFMA R12, R12, 2, -R18 ;  /* 0x400000000c0ca82b */ /* 0x000fca0000000812 */
[----:B------:R-:W-:-:S05]  /*1a80*/  DFMA R16, R14, R16, R14 ;  /* 0x000000100e10722b */ /* 0x000fca000000000e */
[----:B------:R-:W-:-:S03]  /*1a90*/  @!P2 LOP3.LUT R25, R13, 0x7ff00000, RZ, 0xc0, !PT ;  /* 0x7ff000000d19a812 */ /* 0x000fc600078ec0ff */
[----:B------:R-:W-:Y:S02]  /*1aa0*/  DMUL R14, R16, R12 ;  /* 0x0000000c100e7228 */ /* 0x000fe40000000000 */
[----:B------:R-:W-:-:S05]  /*1ab0*/  VIADD R26, R25, 0xffffffff ;  /* 0xffffffff191a7836 */ /* 0x000fca0000000000 */
[----:B------:R-:W-:Y:S01]  /*1ac0*/  ISETP.GT.U32.AND P0, PT, R26, 0x7feffffe, PT ;  /* 0x7feffffe1a00780c */ /* 0x000fe20003f04070 */
[----:B------:R-:W-:-:S03]  /*1ad0*/  DFMA R18, R14, -R6, R12 ;  /* 0x800000060e12722b */ /* 0x000fc6000000000c */
[----:B------:R-:W-:-:S05]  /*1ae0*/  ISETP.GT.U32.OR P0, PT, R27, 0x7feffffe, P0 ;  /* 0x7feffffe1b00780c */ /* 0x000fca0000704470 */
[----:B------:R-:W-:-:S08]  /*1af0*/  DFMA R18, R16, R18, R14 ;  /* 0x000000121012722b */ /* 0x000fd0000000000e */
[----:B------:R-:W-:Y:S05]  /*1b00*/  @P0 BRA `(.L_x_25) ;  /* 0x00000000006c0947 */ /* 0x000fea0003800000 */
[----:B------:R-:W-:-:S04]  /*1b10*/  LOP3.LUT R2, R5, 0x7ff00000, RZ, 0xc0, !PT ;  /* 0x7ff0000005027812 */ /* 0x000fc800078ec0ff */
[CC--:B------:R-:W-:Y:S02]  /*1b20*/  VIADDMNMX R0, R23.reuse, -R2.reuse, 0xb9600000, !PT ;  /* 0xb960000017007446 */ /* 0x0c0fe40007800902 */
[----:B------:R-:W-:Y:S01]  /*1b30*/  ISETP.GE.U32.AND P0, PT, R23, R2, PT ;  /* 0x000000021700720c */ /* 0x000fe20003f06070 */
[----:B------:R-:W-:Y:S01]  /*1b40*/  IMAD.MOV.U32 R2, RZ, RZ, RZ ;  /* 0x000000ffff027224 */ /* 0x000fe200078e00ff */
[----:B------:R-:W-:Y:S02]  /*1b50*/  VIMNMX R0, PT, PT, R0, 0x46a00000, PT ;  /* 0x46a0000000007848 */ /* 0x000fe40003fe0100 */
[----:B------:R-:W-:-:S05]  /*1b60*/  SEL R3, R24, 0x63400000, !P0 ;  /* 0x6340000018037807 */ /* 0x000fca0004000000 */
[----:B------:R-:W-:-:S04]  /*1b70*/  IMAD.IADD R0, R0, 0x1, -R3 ;  /* 0x0000000100007824 */ /* 0x000fc800078e0a03 */
[----:B------:R-:W-:-:S06]  /*1b80*/  VIADD R3, R0, 0x7fe00000 ;  /* 0x7fe0000000037836 */ /* 0x000fcc0000000000 */
[----:B------:R-:W-:-:S10]  /*1b90*/  DMUL R14, R18, R2 ;  /* 0x00000002120e7228 */ /* 0x000fd40000000000 */
[----:B------:R-:W-:-:S13]  /*1ba0*/  FSETP.GTU.AND P0, PT, |R15|, 1.469367938527859385e-39, PT ;  /* 0x001000000f00780b */ /* 0x000fda0003f0c200 */
[----:B------:R-:W-:Y:S05]  /*1bb0*/  @P0 BRA `(.L_x_26) ;  /* 0x0000000000940947 */ /* 0x000fea0003800000 */
[----:B------:R-:W-:Y:S01]  /*1bc0*/  DFMA R6, R18, -R6, R12 ;  /* 0x800000061206722b */ /* 0x000fe2000000000c */
[----:B------:R-:W-:-:S09]  /*1bd0*/  IMAD.MOV.U32 R2, RZ, RZ, RZ ;  /* 0x000000ffff027224 */ /* 0x000fd200078e00ff */
[C---:B------:R-:W-:Y:S02]  /*1be0*/  FSETP.NEU.AND P0, PT, R7.reuse, RZ, PT ;  /* 0x000000ff0700720b */ /* 0x040fe40003f0d000 */
[----:B------:R-:W-:-:S04]  /*1bf0*/  LOP3.LUT R13, R7, 0x80000000, R5, 0x48, !PT ;  /* 0x80000000070d7812 */ /* 0x000fc800078e4805 */
[----:B------:R-:W-:-:S07]  /*1c00*/  LOP3.LUT R3, R13, R3, RZ, 0xfc, !PT ;  /* 0x000000030d037212 */ /* 0x000fce00078efcff */
[----:B------:R-:W-:Y:S05]  /*1c10*/  @!P0 BRA `(.L_x_26) ;  /* 0x00000000007c8947 */ /* 0x000fea0003800000 */
[----:B------:R-:W-:Y:S01]  /*1c20*/  IADD3 R5, PT, PT, -R0, RZ, RZ ;  /* 0x000000ff00057210 */ /* 0x000fe20007ffe1ff */
[----:B------:R-:W-:Y:S01]  /*1c30*/  IMAD.MOV.U32 R4, RZ, RZ, RZ ;  /* 0x000000ffff047224 */ /* 0x000fe200078e00ff */
[----:B------:R-:W-:-:S05]  /*1c40*/  DMUL.RP R2, R18, R2 ;  /* 0x0000000212027228 */ /* 0x000fca0000008000 */
[----:B------:R-:W-:-:S05]  /*1c50*/  DFMA R4, R14, -R4, R18 ;  /* 0x800000040e04722b */ /* 0x000fca0000000012 */
[----:B------:R-:W-:Y:S02]  /*1c60*/  LOP3.LUT R13, R3, R13, RZ, 0x3c, !PT ;  /* 0x0000000d030d7212 */ /* 0x000fe400078e3cff */
[----:B------:R-:W-:-:S04]  /*1c70*/  IADD3 R4, PT, PT, -R0, -0x43300000, RZ ;  /* 0xbcd0000000047810 */ /* 0x000fc80007ffe1ff */
[----:B------:R-:W-:-:S04]  /*1c80*/  FSETP.NEU.AND P0, PT, |R5|, R4, PT ;  /* 0x000000040500720b */ /* 0x000fc80003f0d200 */
[----:B------:R-:W-:Y:S02]  /*1c90*/  FSEL R14, R2, R14, !P0 ;  /* 0x0000000e020e7208 */ /* 0x000fe40004000000 */
[----:B------:R-:W-:Y:S01]  /*1ca0*/  FSEL R15, R13, R15, !P0 ;  /* 0x0000000f0d0f7208 */ /* 0x000fe20004000000 */
[----:B------:R-:W-:Y:S06]  /*1cb0*/  BRA `(.L_x_26) ;  /* 0x0000000000547947 */ /* 0x000fec0003800000 */
.L_x_25:
[----:B------:R-:W-:-:S14]  /*1cc0*/  DSETP.NAN.AND P0, PT, R2, R2, PT ;  /* 0x000000020200722a */ /* 0x000fdc0003f08000 */
[----:B------:R-:W-:Y:S05]  /*1cd0*/  @P0 BRA `(.L_x_27) ;  /* 0x0000000000440947 */ /* 0x000fea0003800000 */
[----:B------:R-:W-:-:S14]  /*1ce0*/  DSETP.NAN.AND P0, PT, R4, R4, PT ;  /* 0x000000040400722a */ /* 0x000fdc0003f08000 */
[----:B------:R-:W-:Y:S05]  /*1cf0*/  @P0 BRA `(.L_x_28) ;  /* 0x0000000000300947 */ /* 0x000fea0003800000 */
[----:B------:R-:W-:Y:S01]  /*1d00*/  ISETP.NE.AND P0, PT, R25, R0, PT ;  /* 0x000000001900720c */ /* 0x000fe20003f05270 */
[----:B------:R-:W-:Y:S02]  /*1d10*/  IMAD.MOV.U32 R14, RZ, RZ, 0x0 ;  /* 0x00000000ff0e7424 */ /* 0x000fe400078e00ff */
[----:B------:R-:W-:-:S10]  /*1d20*/  IMAD.MOV.U32 R15, RZ, RZ, -0x80000 ;  /* 0xfff80000ff0f7424 */ /* 0x000fd400078e00ff */
[----:B------:R-:W-:Y:S05]  /*1d30*/  @!P0 BRA `(.L_x_26) ;  /* 0x0000000000348947 */ /* 0x000fea0003800000 */
[----:B------:R-:W-:Y:S02]  /*1d40*/  ISETP.NE.AND P0, PT, R25, 0x7ff00000, PT ;  /* 0x7ff000001900780c */ /* 0x000fe40003f05270 */
[----:B------:R-:W-:Y:S02]  /*1d50*/  LOP3.LUT R15, R3, 0x80000000, R5, 0x48, !PT ;  /* 0x80000000030f7812 */ /* 0x000fe400078e4805 */
[----:B------:R-:W-:-:S13]  /*1d60*/  ISETP.EQ.OR P0, PT, R0, RZ, !P0 ;  /* 0x000000ff0000720c */ /* 0x000fda0004702670 */
[----:B------:R-:W-:Y:S01]  /*1d70*/  @P0 LOP3.LUT R0, R15, 0x7ff00000, RZ, 0xfc, !PT ;  /* 0x7ff000000f000812 */ /* 0x000fe200078efcff */
[----:B------:R-:W-:Y:S02]  /*1d80*/  @!P0 IMAD.MOV.U32 R14, RZ, RZ, RZ ;  /* 0x000000ffff0e8224 */ /* 0x000fe400078e00ff */
[----:B------:R-:W-:Y:S02]  /*1d90*/  @P0 IMAD.MOV.U32 R14, RZ, RZ, RZ ;  /* 0x000000ffff0e0224 */ /* 0x000fe400078e00ff */
[----:B------:R-:W-:Y:S01]  /*1da0*/  @P0 IMAD.MOV.U32 R15, RZ, RZ, R0 ;  /* 0x000000ffff0f0224 */ /* 0x000fe200078e0000 */
[----:B------:R-:W-:Y:S06]  /*1db0*/  BRA `(.L_x_26) ;  /* 0x0000000000147947 */ /* 0x000fec0003800000 */
.L_x_28:
[----:B------:R-:W-:Y:S02]  /*1dc0*/  LOP3.LUT R15, R5, 0x80000, RZ, 0xfc, !PT ;  /* 0x00080000050f7812 */ /* 0x000fe400078efcff */
[----:B------:R-:W-:Y:S01]  /*1dd0*/  MOV R14, R4 ;  /* 0x00000004000e7202 */ /* 0x000fe20000000f00 */
[----:B------:R-:W-:Y:S06]  /*1de0*/  BRA `(.L_x_26) ;  /* 0x0000000000087947 */ /* 0x000fec0003800000 */
.L_x_27:
[----:B------:R-:W-:Y:S01]  /*1df0*/  LOP3.LUT R15, R3, 0x80000, RZ, 0xfc, !PT ;  /* 0x00080000030f7812 */ /* 0x000fe200078efcff */
[----:B------:R-:W-:-:S07]  /*1e00*/  IMAD.MOV.U32 R14, RZ, RZ, R2 ;  /* 0x000000ffff0e7224 */ /* 0x000fce00078e0002 */
.L_x_26:
[----:B------:R-:W-:Y:S05]  /*1e10*/  BSYNC.RECONVERGENT B2 ;  /* 0x0000000000027941 */ /* 0x000fea0003800200 */
.L_x_24:
[----:B------:R-:W-:Y:S02]  /*1e20*/  IMAD.MOV.U32 R2, RZ, RZ, R20 ;  /* 0x000000ffff027224 */ /* 0x000fe400078e0014 */
[----:B------:R-:W-:Y:S02]  /*1e30*/  IMAD.MOV.U32 R3, RZ, RZ, 0x0 ;  /* 0x00000000ff037424 */ /* 0x000fe400078e00ff */
[----:B------:R-:W-:Y:S02]  /*1e40*/  IMAD.MOV.U32 R4, RZ, RZ, R14 ;  /* 0x000000ffff047224 */ /* 0x000fe400078e000e */
[----:B------:R-:W-:Y:S01]  /*1e50*/  IMAD.MOV.U32 R5, RZ, RZ, R15 ;  /* 0x000000ffff057224 */ /* 0x000fe200078e000f */
[----:B------:R-:W-:Y:S06]  /*1e60*/  RET.REL.NODEC R2 `(_Z17mandelbrot_kernelPhiidddi) ;  /* 0xffffffe002647950 */ /* 0x000fec0003c3ffff */
.L_x_29:
[----:B------:R-:W-:-:S00]  /*1e70*/  BRA `(.L_x_29) ;  /* 0xfffffffc00fc7947 */ /* 0x000fc0000383ffff */
[----:B------:R-:W-:-:S00]  /*1e80*/  NOP ;  /* 0x0000000000007918 */ /* 0x000fc00000000000 */
[----:B------:R-:W-:-:S00]  /*1e90*/  NOP ;  /* 0x0000000000007918 */ /* 0x000fc00000000000 */
[----:B------:R-:W-:-:S00]  /*1ea0*/  NOP ;  /* 0x0000000000007918 */ /* 0x000fc00000000000 */
[----:B------:R-:W-:-:S00]  /*1eb0*/  NOP ;  /* 0x0000000000007918 */ /* 0x000fc00000000000 */
[----:B------:R-:W-:-:S00]  /*1ec0*/  NOP ;  /* 0x0000000000007918 */ /* 0x000fc00000000000 */
[----:B------:R-:W-:-:S00]  /*1ed0*/  NOP ;  /* 0x0000000000007918 */ /* 0x000fc00000000000 */
[----:B------:R-:W-:-:S00]  /*1ee0*/  NOP ;  /* 0x0000000000007918 */ /* 0x000fc00000000000 */
[----:B------:R-:W-:-:S00]  /*1ef0*/  NOP ;  /* 0x0000000000007918 */ /* 0x000fc00000000000 */
.L_x_30:


//--------------------- .nv.shared.reserved.0     --------------------------
	.section	.nv.shared.reserved.0,"aw",@nobits
	.weak		__nv_reservedSMEM_offset_0_alias
	.size		__nv_reservedSMEM_offset_0_alias, 0, 64
	.other		__nv_reservedSMEM_offset_0_alias,@"STO_CUDA_RESERVED_SHARED STV_DEFAULT"
__nv_reservedSMEM_offset_0_alias:
	.zero		0
	.zero		64


//--------------------- .nv.constant0._Z17mandelbrot_kernelPhiidddi --------------------------
	.section	.nv.constant0._Z17mandelbrot_kernelPhiidddi,"a",@progbits
	.sectionflags	@""
	.align	4
.nv.constant0._Z17mandelbrot_kernelPhiidddi:
	.zero		940


//--------------------- SYMBOLS --------------------------

	.type		.nv.reservedSmem.offset0,@object
	.size		.nv.reservedSmem.offset0,0x4
